// auto-generated by cutlass_sweep.gemm — config: {"arch": "sm_100", "cluster_m": 1, "cluster_n": 1, "dtype": "e4m3", "dtype_b": "e5m2", "layout": "nt", "stages": 0, "tile_k": 32, "tile_m": 64, "tile_n": 256}
#include "cutlass/cutlass.h"
#include "cutlass/gemm/collective/collective_builder.hpp"
#include "cutlass/gemm/device/gemm_universal_adapter.h"
#include "cutlass/gemm/kernel/gemm_universal.hpp"
#include "cutlass/epilogue/collective/collective_builder.hpp"

using ElemA = cutlass::float_e4m3_t;
using ElemB = cutlass::float_e5m2_t;
using ElemCD = cutlass::float_e4m3_t;
using Acc  = float;
using TileShape    = cute::Shape<cute::_64, cute::_256, cute::_32>;
using ClusterShape = cute::Shape<cute::_1, cute::_1, cute::_1>;

using CollectiveEpilogue = typename cutlass::epilogue::collective::CollectiveBuilder<
    cutlass::arch::Sm100, cutlass::arch::OpClassTensorOp,
    TileShape, ClusterShape,
    cutlass::epilogue::collective::EpilogueTileAuto,
    Acc, Acc,
    ElemCD, cutlass::layout::RowMajor, 128 / cutlass::sizeof_bits<ElemCD>::value,
    ElemCD, cutlass::layout::RowMajor, 128 / cutlass::sizeof_bits<ElemCD>::value,
    cutlass::epilogue::collective::EpilogueScheduleAuto
  >::CollectiveOp;

using CollectiveMainloop = typename cutlass::gemm::collective::CollectiveBuilder<
    cutlass::arch::Sm100, cutlass::arch::OpClassTensorOp,
    ElemA, cutlass::layout::RowMajor, 128 / cutlass::sizeof_bits<ElemA>::value,
    ElemB, cutlass::layout::ColumnMajor, 128 / cutlass::sizeof_bits<ElemB>::value,
    Acc,
    TileShape, ClusterShape,
    cutlass::gemm::collective::StageCountAutoCarveout<static_cast<int>(sizeof(typename CollectiveEpilogue::SharedStorage))>,
    cutlass::gemm::collective::KernelScheduleAuto
  >::CollectiveOp;

using GemmKernel = cutlass::gemm::kernel::GemmUniversal<
    cute::Shape<int,int,int,int>,
    CollectiveMainloop,
    CollectiveEpilogue
>;
using Gemm = cutlass::gemm::device::GemmUniversalAdapter<GemmKernel>;

// Force the device kernel symbol into the cubin without needing a host main.
auto* _anchor = &cutlass::device_kernel<GemmKernel>;


// ===== COMPILED SASS (sm_100a) =====

	.target	sm_100a

	.elftype	@"ET_EXEC"


//--------------------- .note.nv.tkinfo           --------------------------
	.section	.note.nv.tkinfo,"",@"SHT_NOTE"
	.sectionflags	@"SHF_NOTE_NV_TKINFO"
	.tkinfo
        /*0018*/ 	.word	0x00000002
        /*0030*/ 	.string	""
        /*0030*/ 	.string	"ptxas"
        /*0030*/ 	.string	"Cuda compilation tools, release 13.0, V13.0.88"
        /*0030*/ 	.string	"Build cuda_13.0.r13.0/compiler.36424714_0"
        /*0030*/ 	.string	"-arch sm_100a -m 64 "



//--------------------- .note.nv.cuinfo           --------------------------
	.section	.note.nv.cuinfo,"",@"SHT_NOTE"
	.sectionflags	@"SHF_NOTE_NV_CUINFO"
        /*0018*/ 	.short	0x0002
        /*001a*/ 	.short	0x0064
        /*001c*/ 	.short	0x0082
	.zero		2


//--------------------- .nv.info                  --------------------------
	.section	.nv.info,"",@"SHT_CUDA_INFO"
	.align	4


	//----- nvinfo : EIATTR_REGCOUNT
	.align		4
        /*0000*/ 	.byte	0x04, 0x2f
        /*0002*/ 	.short	(.L_20 - .L_19)
	.align		4
.L_19:
        /*0004*/ 	.word	index@(_ZN7cutlass13device_kernelINS_4gemm6kernel13GemmUniversalIN4cute5tupleIJiiiiEEENS1_10collective13CollectiveMmaINS1_35MainloopSm100TmaUmmaWarpSpecializedILi20ELi2ELi4ENS5_IJNS4_1CILi1EEESB_SB_EEEEENS5_IJNSA_ILi64EEENSA_ILi256EEENSA_ILi32EEEEEENS_12float_e4m3_tENS5_IJlSB_lEEENS_12float_e5m2_tESJ_NS4_8TiledMMAINS4_8MMA_AtomIJNS4_10MMA_TraitsINS4_19SM100_MMA_F8F6F4_SSEJSI_SK_fSE_SF_NS4_17integral_constantINS4_4UMMA5MajorELSR_0EEESS_NSP_INSQ_7ScaleInELST_0EEESU_EEEEEENS4_6LayoutISC_NS5_IJNSA_ILi0EEESY_SY_EEEEENS5_IJNS4_10UnderscoreES11_S11_EEEEENS4_13SM90_TMA_LOADENS4_14ComposedLayoutINS4_7SwizzleILi1ELi4ELi3EEENS4_18smem_ptr_flag_bitsILi8EEENSX_INS5_IJNSA_ILi8EEESG_EEENS5_IJSG_SB_EEEEEEEvNS4_8identityES14_S1E_vS1F_EENS_8epilogue10collective18CollectiveEpilogueINS1H_23Sm100TmaWarpSpecializedILi4ELi2ELi32ELb0ELb0EEEJSH_NS5_IJNSX_ISE_SB_EES1M_EEESI_SJ_SI_SJ_NS1H_6fusion15FusionCallbacksIS1L_NS1O_17LinearCombinationISI_fSI_fLNS_15FloatRoundStyleE2EEESH_S1N_JEEENS4_5SM1004TMEM4LOAD26SM100_TMEM_LOAD_16dp32b32xES14_NS15_INS16_ILi2ELi4ELi3EEES19_NSX_INS5_IJS1A_SE_EEENS5_IJSE_SB_EEEEEEENS4_39AutoVectorizingCopyWithAssumedAlignmentILi128EEENS4_14SM90_TMA_STOREES22_S24_S24_EEEvvEEEEvNT_6ParamsE)
        /*0008*/ 	.word	0x00000079


	//----- nvinfo : EIATTR_FRAME_SIZE
	.align		4
.L_20:
        /*000c*/ 	.byte	0x04, 0x11
        /*000e*/ 	.short	(.L_22 - .L_21)
	.align		4
.L_21:
        /*0010*/ 	.word	index@($__internal_2_$__cuda_sm10x_tcgen05_guardrail_trap_unallocated_columns_being_dealloced)
        /*0014*/ 	.word	0x00000000


	//----- nvinfo : EIATTR_FRAME_SIZE
	.align		4
.L_22:
        /*0018*/ 	.byte	0x04, 0x11
        /*001a*/ 	.short	(.L_24 - .L_23)
	.align		4
.L_23:
        /*001c*/ 	.word	index@($__internal_1_$__cuda_sm10x_tcgen05_guardrail_trap_phase_invalid_during_alloc)
        /*0020*/ 	.word	0x00000000


	//----- nvinfo : EIATTR_FRAME_SIZE
	.align		4
.L_24:
        /*0024*/ 	.byte	0x04, 0x11
        /*0026*/ 	.short	(.L_26 - .L_25)
	.align		4
.L_25:
        /*0028*/ 	.word	index@($__internal_0_$__cuda_sm10x_tcgen05_guardrail_trap_col_being_dealloced_not_returned_by_alloc)
        /*002c*/ 	.word	0x00000000


	//----- nvinfo : EIATTR_FRAME_SIZE
	.align		4
.L_26:
        /*0030*/ 	.byte	0x04, 0x11
        /*0032*/ 	.short	(.L_28 - .L_27)
	.align		4
.L_27:
        /*0034*/ 	.word	index@(_ZN7cutlass13device_kernelINS_4gemm6kernel13GemmUniversalIN4cute5tupleIJiiiiEEENS1_10collective13CollectiveMmaINS1_35MainloopSm100TmaUmmaWarpSpecializedILi20ELi2ELi4ENS5_IJNS4_1CILi1EEESB_SB_EEEEENS5_IJNSA_ILi64EEENSA_ILi256EEENSA_ILi32EEEEEENS_12float_e4m3_tENS5_IJlSB_lEEENS_12float_e5m2_tESJ_NS4_8TiledMMAINS4_8MMA_AtomIJNS4_10MMA_TraitsINS4_19SM100_MMA_F8F6F4_SSEJSI_SK_fSE_SF_NS4_17integral_constantINS4_4UMMA5MajorELSR_0EEESS_NSP_INSQ_7ScaleInELST_0EEESU_EEEEEENS4_6LayoutISC_NS5_IJNSA_ILi0EEESY_SY_EEEEENS5_IJNS4_10UnderscoreES11_S11_EEEEENS4_13SM90_TMA_LOADENS4_14ComposedLayoutINS4_7SwizzleILi1ELi4ELi3EEENS4_18smem_ptr_flag_bitsILi8EEENSX_INS5_IJNSA_ILi8EEESG_EEENS5_IJSG_SB_EEEEEEEvNS4_8identityES14_S1E_vS1F_EENS_8epilogue10collective18CollectiveEpilogueINS1H_23Sm100TmaWarpSpecializedILi4ELi2ELi32ELb0ELb0EEEJSH_NS5_IJNSX_ISE_SB_EES1M_EEESI_SJ_SI_SJ_NS1H_6fusion15FusionCallbacksIS1L_NS1O_17LinearCombinationISI_fSI_fLNS_15FloatRoundStyleE2EEESH_S1N_JEEENS4_5SM1004TMEM4LOAD26SM100_TMEM_LOAD_16dp32b32xES14_NS15_INS16_ILi2ELi4ELi3EEES19_NSX_INS5_IJS1A_SE_EEENS5_IJSE_SB_EEEEEEENS4_39AutoVectorizingCopyWithAssumedAlignmentILi128EEENS4_14SM90_TMA_STOREES22_S24_S24_EEEvvEEEEvNT_6ParamsE)
        /*0038*/ 	.word	0x00000000


	//----- nvinfo : EIATTR_MIN_STACK_SIZE
	.align		4
.L_28:
        /*003c*/ 	.byte	0x04, 0x12
        /*003e*/ 	.short	(.L_30 - .L_29)
	.align		4
.L_29:
        /*0040*/ 	.word	index@(_ZN7cutlass13device_kernelINS_4gemm6kernel13GemmUniversalIN4cute5tupleIJiiiiEEENS1_10collective13CollectiveMmaINS1_35MainloopSm100TmaUmmaWarpSpecializedILi20ELi2ELi4ENS5_IJNS4_1CILi1EEESB_SB_EEEEENS5_IJNSA_ILi64EEENSA_ILi256EEENSA_ILi32EEEEEENS_12float_e4m3_tENS5_IJlSB_lEEENS_12float_e5m2_tESJ_NS4_8TiledMMAINS4_8MMA_AtomIJNS4_10MMA_TraitsINS4_19SM100_MMA_F8F6F4_SSEJSI_SK_fSE_SF_NS4_17integral_constantINS4_4UMMA5MajorELSR_0EEESS_NSP_INSQ_7ScaleInELST_0EEESU_EEEEEENS4_6LayoutISC_NS5_IJNSA_ILi0EEESY_SY_EEEEENS5_IJNS4_10UnderscoreES11_S11_EEEEENS4_13SM90_TMA_LOADENS4_14ComposedLayoutINS4_7SwizzleILi1ELi4ELi3EEENS4_18smem_ptr_flag_bitsILi8EEENSX_INS5_IJNSA_ILi8EEESG_EEENS5_IJSG_SB_EEEEEEEvNS4_8identityES14_S1E_vS1F_EENS_8epilogue10collective18CollectiveEpilogueINS1H_23Sm100TmaWarpSpecializedILi4ELi2ELi32ELb0ELb0EEEJSH_NS5_IJNSX_ISE_SB_EES1M_EEESI_SJ_SI_SJ_NS1H_6fusion15FusionCallbacksIS1L_NS1O_17LinearCombinationISI_fSI_fLNS_15FloatRoundStyleE2EEESH_S1N_JEEENS4_5SM1004TMEM4LOAD26SM100_TMEM_LOAD_16dp32b32xES14_NS15_INS16_ILi2ELi4ELi3EEES19_NSX_INS5_IJS1A_SE_EEENS5_IJSE_SB_EEEEEEENS4_39AutoVectorizingCopyWithAssumedAlignmentILi128EEENS4_14SM90_TMA_STOREES22_S24_S24_EEEvvEEEEvNT_6ParamsE)
        /*0044*/ 	.word	0x00000000
.L_30:


//--------------------- .nv.compat                --------------------------
	.section	.nv.compat,"",@"SHT_CUDA_COMPAT_INFO"
	.align	4
        /*0000*/ 	.byte	0x02, 0x09, 0x01, 0x00, 0x02, 0x02, 0x02, 0x00, 0x02, 0x05, 0x05, 0x00, 0x03, 0x07, 0x01, 0x01
        /*0010*/ 	.byte	0x02, 0x03, 0x01, 0x00, 0x02, 0x06, 0x01, 0x00, 0x04, 0x0b, 0x08, 0x00, 0x09, 0x00, 0x00, 0x00
        /*0020*/ 	.byte	0x00, 0x00, 0x00, 0x00


//--------------------- .nv.info._ZN7cutlass13device_kernelINS_4gemm6kernel13GemmUniversalIN4cute5tupleIJiiiiEEENS1_10collective13CollectiveMmaINS1_35MainloopSm100TmaUmmaWarpSpecializedILi20ELi2ELi4ENS5_IJNS4_1CILi1EEESB_SB_EEEEENS5_IJNSA_ILi64EEENSA_ILi256EEENSA_ILi32EEEEEENS_12float_e4m3_tENS5_IJlSB_lEEENS_12float_e5m2_tESJ_NS4_8TiledMMAINS4_8MMA_AtomIJNS4_10MMA_TraitsINS4_19SM100_MMA_F8F6F4_SSEJSI_SK_fSE_SF_NS4_17integral_constantINS4_4UMMA5MajorELSR_0EEESS_NSP_INSQ_7ScaleInELST_0EEESU_EEEEEENS4_6LayoutISC_NS5_IJNSA_ILi0EEESY_SY_EEEEENS5_IJNS4_10UnderscoreES11_S11_EEEEENS4_13SM90_TMA_LOADENS4_14ComposedLayoutINS4_7SwizzleILi1ELi4ELi3EEENS4_18smem_ptr_flag_bitsILi8EEENSX_INS5_IJNSA_ILi8EEESG_EEENS5_IJSG_SB_EEEEEEEvNS4_8identityES14_S1E_vS1F_EENS_8epilogue10collective18CollectiveEpilogueINS1H_23Sm100TmaWarpSpecializedILi4ELi2ELi32ELb0ELb0EEEJSH_NS5_IJNSX_ISE_SB_EES1M_EEESI_SJ_SI_SJ_NS1H_6fusion15FusionCallbacksIS1L_NS1O_17LinearCombinationISI_fSI_fLNS_15FloatRoundStyleE2EEESH_S1N_JEEENS4_5SM1004TMEM4LOAD26SM100_TMEM_LOAD_16dp32b32xES14_NS15_INS16_ILi2ELi4ELi3EEES19_NSX_INS5_IJS1A_SE_EEENS5_IJSE_SB_EEEEEEENS4_39AutoVectorizingCopyWithAssumedAlignmentILi128EEENS4_14SM90_TMA_STOREES22_S24_S24_EEEvvEEEEvNT_6ParamsE --------------------------
	.section	.nv.info._ZN7cutlass13device_kernelINS_4gemm6kernel13GemmUniversalIN4cute5tupleIJiiiiEEENS1_10collective13CollectiveMmaINS1_35MainloopSm100TmaUmmaWarpSpecializedILi20ELi2ELi4ENS5_IJNS4_1CILi1EEESB_SB_EEEEENS5_IJNSA_ILi64EEENSA_ILi256EEENSA_ILi32EEEEEENS_12float_e4m3_tENS5_IJlSB_lEEENS_12float_e5m2_tESJ_NS4_8TiledMMAINS4_8MMA_AtomIJNS4_10MMA_TraitsINS4_19SM100_MMA_F8F6F4_SSEJSI_SK_fSE_SF_NS4_17integral_constantINS4_4UMMA5MajorELSR_0EEESS_NSP_INSQ_7ScaleInELST_0EEESU_EEEEEENS4_6LayoutISC_NS5_IJNSA_ILi0EEESY_SY_EEEEENS5_IJNS4_10UnderscoreES11_S11_EEEEENS4_13SM90_TMA_LOADENS4_14ComposedLayoutINS4_7SwizzleILi1ELi4ELi3EEENS4_18smem_ptr_flag_bitsILi8EEENSX_INS5_IJNSA_ILi8EEESG_EEENS5_IJSG_SB_EEEEEEEvNS4_8identityES14_S1E_vS1F_EENS_8epilogue10collective18CollectiveEpilogueINS1H_23Sm100TmaWarpSpecializedILi4ELi2ELi32ELb0ELb0EEEJSH_NS5_IJNSX_ISE_SB_EES1M_EEESI_SJ_SI_SJ_NS1H_6fusion15FusionCallbacksIS1L_NS1O_17LinearCombinationISI_fSI_fLNS_15FloatRoundStyleE2EEESH_S1N_JEEENS4_5SM1004TMEM4LOAD26SM100_TMEM_LOAD_16dp32b32xES14_NS15_INS16_ILi2ELi4ELi3EEES19_NSX_INS5_IJS1A_SE_EEENS5_IJSE_SB_EEEEEEENS4_39AutoVectorizingCopyWithAssumedAlignmentILi128EEENS4_14SM90_TMA_STOREES22_S24_S24_EEEvvEEEEvNT_6ParamsE,"",@"SHT_CUDA_INFO"
	.sectionflags	@""
	.align	4


	//----- nvinfo : EIATTR_CUDA_API_VERSION
	.align		4
        /*0000*/ 	.byte	0x04, 0x37
        /*0002*/ 	.short	(.L_32 - .L_31)
.L_31:
        /*0004*/ 	.word	0x00000082


	//----- nvinfo : EIATTR_KPARAM_INFO
	.align		4
.L_32:
        /*0008*/ 	.byte	0x04, 0x17
        /*000a*/ 	.short	(.L_34 - .L_33)
.L_33:
        /*000c*/ 	.word	0x00000000
        /*0010*/ 	.short	0x0000
        /*0012*/ 	.short	0x0000
        /*0014*/ 	.byte	0x00, 0xf0, 0x01, 0x20


	//----- nvinfo : EIATTR_AT_ENTRY_FRAGMENTS
	.align		4
.L_34:
        /*0018*/ 	.byte	0x04, 0x4f
        /*001a*/ 	.short	(.L_36 - .L_35)


	//   ....[0]....
.L_35:
        /*001c*/ 	.word	0x00000006


	//----- nvinfo : EIATTR_RESERVED_SMEM_USED
	.align		4
.L_36:
        /*0020*/ 	.byte	0x01, 0x41
	.zero		2


	//----- nvinfo : EIATTR_SPARSE_MMA_MASK
	.align		4
        /*0024*/ 	.byte	0x03, 0x50
        /*0026*/ 	.short	0x0000


	//----- nvinfo : EIATTR_TCGEN05_1CTA_USED
	.align		4
        /*0028*/ 	.byte	0x01, 0x51
	.zero		2


	//----- nvinfo : EIATTR_MAXREG_COUNT
	.align		4
        /*002c*/ 	.byte	0x03, 0x1b
        /*002e*/ 	.short	0x00ff


	//----- nvinfo : EIATTR_NUM_BARRIERS
	.align		4
        /*0030*/ 	.byte	0x02, 0x4c
        /*0032*/ 	.byte	0x07
	.zero		1


	//----- nvinfo : EIATTR_EXTERNS
	.align		4
        /*0034*/ 	.byte	0x04, 0x0f
        /*0036*/ 	.short	(.L_38 - .L_37)


	//   ....[0]....
	.align		4
.L_37:
        /*0038*/ 	.word	index@(__assertfail)


	//----- nvinfo : EIATTR_MERCURY_ISA_VERSION
	.align		4
.L_38:
        /*003c*/ 	.byte	0x03, 0x5f
        /*003e*/ 	.short	0x0101


	//----- nvinfo : EIATTR_INT_WARP_WIDE_INSTR_OFFSETS
	.align		4
        /*0040*/ 	.byte	0x04, 0x31
        /*0042*/ 	.short	(.L_40 - .L_39)


	//   ....[0]....
.L_39:
        /*0044*/ 	.word	0x00002010


	//   ....[1]....
        /*0048*/ 	.word	0x00004260


	//   ....[2]....
        /*004c*/ 	.word	0x00004290


	//   ....[3]....
        /*0050*/ 	.word	0x000042e0


	//   ....[4]....
        /*0054*/ 	.word	0x00004c00


	//   ....[5]....
        /*0058*/ 	.word	0x00004c60


	//   ....[6]....
        /*005c*/ 	.word	0x00004d40


	//   ....[7]....
        /*0060*/ 	.word	0x00004db0


	//   ....[8]....
        /*0064*/ 	.word	0x00004ec0


	//   ....[9]....
        /*0068*/ 	.word	0x00004f50


	//   ....[10]....
        /*006c*/ 	.word	0x00005120


	//   ....[11]....
        /*0070*/ 	.word	0x00005280


	//----- nvinfo : EIATTR_COOP_GROUP_MASK_REGIDS
	.align		4
.L_40:
        /*0074*/ 	.byte	0x04, 0x29
        /*0076*/ 	.short	(.L_42 - .L_41)


	//   ....[0]....
.L_41:
        /*0078*/ 	.word	0xffffffff


	//   ....[1]....
        /*007c*/ 	.word	0xffffffff


	//   ....[2]....
        /*0080*/ 	.word	0xffffffff


	//   ....[3]....
        /*0084*/ 	.word	0xffffffff


	//   ....[4]....
        /*0088*/ 	.word	0xffffffff


	//   ....[5]....
        /*008c*/ 	.word	0xffffffff


	//   ....[6]....
        /*0090*/ 	.word	0xffffffff


	//   ....[7]....
        /*0094*/ 	.word	0xffffffff


	//   ....[8]....
        /*0098*/ 	.word	0xffffffff


	//   ....[9]....
        /*009c*/ 	.word	0xffffffff


	//   ....[10]....
        /*00a0*/ 	.word	0xffffffff


	//   ....[11]....
        /*00a4*/ 	.word	0xffffffff


	//   ....[12]....
        /*00a8*/ 	.word	0xffffffff


	//----- nvinfo : EIATTR_COOP_GROUP_INSTR_OFFSETS
	.align		4
.L_42:
        /*00ac*/ 	.byte	0x04, 0x28
        /*00ae*/ 	.short	(.L_44 - .L_43)


	//   ....[0]....
.L_43:
        /*00b0*/ 	.word	0x00000090


	//   ....[1]....
        /*00b4*/ 	.word	0x000004d0


	//   ....[2]....
        /*00b8*/ 	.word	0x00000870


	//   ....[3]....
        /*00bc*/ 	.word	0x00000a10


	//   ....[4]....
        /*00c0*/ 	.word	0x00000b10


	//   ....[5]....
        /*00c4*/ 	.word	0x00000c80


	//   ....[6]....
        /*00c8*/ 	.word	0x00000e20


	//   ....[7]....
        /*00cc*/ 	.word	0x00001ef0


	//   ....[8]....
        /*00d0*/ 	.word	0x000035d0


	//   ....[9]....
        /*00d4*/ 	.word	0x000037e0


	//   ....[10]....
        /*00d8*/ 	.word	0x00003810


	//   ....[11]....
        /*00dc*/ 	.word	0x00004150


	//   ....[12]....
        /*00e0*/ 	.word	0x00004380


	//----- nvinfo : EIATTR_VRC_CTA_INIT_COUNT
	.align		4
.L_44:
        /*00e4*/ 	.byte	0x02, 0x4a
        /*00e6*/ 	.byte	0x80
	.zero		1


	//----- nvinfo : EIATTR_SYSCALL_OFFSETS
	.align		4
        /*00e8*/ 	.byte	0x04, 0x46
        /*00ea*/ 	.short	(.L_46 - .L_45)


	//   ....[0]....
.L_45:
        /*00ec*/ 	.word	0x00005d00


	//   ....[1]....
        /*00f0*/ 	.word	0x00005e40


	//   ....[2]....
        /*00f4*/ 	.word	0x00006640


	//   ....[3]....
        /*00f8*/ 	.word	0x000073e0


	//   ....[4]....
        /*00fc*/ 	.word	0x00008140


	//   ....[5]....
        /*0100*/ 	.word	0x00008ed0


	//----- nvinfo : EIATTR_MBARRIER_INSTR_OFFSETS
	.align		4
.L_46:
        /*0104*/ 	.byte	0x04, 0x39
        /*0106*/ 	.short	(.L_48 - .L_47)


	//   ....[0]....
.L_47:
        /*0108*/ 	.word	0x000005d0
        /*010c*/ 	.word	0x000000ff
        /*0110*/ 	.word	0x00000000
        /*0114*/ 	.short	0x0100
        /*0116*/ 	.byte	0x05
	.zero		1


	//   ....[1]....
        /*0118*/ 	.word	0x000005e0
        /*011c*/ 	.word	0x000000ff
        /*0120*/ 	.word	0x000000a0
        /*0124*/ 	.short	0x0100
        /*0126*/ 	.byte	0x05
	.zero		1


	//   ....[2]....
        /*0128*/ 	.word	0x000005f0
        /*012c*/ 	.word	0x000000ff
        /*0130*/ 	.word	0x00000008
        /*0134*/ 	.short	0x0100
        /*0136*/ 	.byte	0x05
	.zero		1


	//   ....[3]....
        /*0138*/ 	.word	0x00000600
        /*013c*/ 	.word	0x000000ff
        /*0140*/ 	.word	0x000000a8
        /*0144*/ 	.short	0x0100
        /*0146*/ 	.byte	0x05
	.zero		1


	//   ....[4]....
        /*0148*/ 	.word	0x00000610
        /*014c*/ 	.word	0x000000ff
        /*0150*/ 	.word	0x00000010
        /*0154*/ 	.short	0x0100
        /*0156*/ 	.byte	0x05
	.zero		1


	//   ....[5]....
        /*0158*/ 	.word	0x00000620
        /*015c*/ 	.word	0x000000ff
        /*0160*/ 	.word	0x000000b0
        /*0164*/ 	.short	0x0100
        /*0166*/ 	.byte	0x05
	.zero		1


	//   ....[6]....
        /*0168*/ 	.word	0x00000630
        /*016c*/ 	.word	0x000000ff
        /*0170*/ 	.word	0x00000018
        /*0174*/ 	.short	0x0100
        /*0176*/ 	.byte	0x05
	.zero		1


	//   ....[7]....
        /*0178*/ 	.word	0x00000640
        /*017c*/ 	.word	0x000000ff
        /*0180*/ 	.word	0x000000b8
        /*0184*/ 	.short	0x0100
        /*0186*/ 	.byte	0x05
	.zero		1


	//   ....[8]....
        /*0188*/ 	.word	0x00000650
        /*018c*/ 	.word	0x000000ff
        /*0190*/ 	.word	0x00000020
        /*0194*/ 	.short	0x0100
        /*0196*/ 	.byte	0x05
	.zero		1


	//   ....[9]....
        /*0198*/ 	.word	0x00000660
        /*019c*/ 	.word	0x000000ff
        /*01a0*/ 	.word	0x000000c0
        /*01a4*/ 	.short	0x0100
        /*01a6*/ 	.byte	0x05
	.zero		1


	//   ....[10]....
        /*01a8*/ 	.word	0x00000670
        /*01ac*/ 	.word	0x000000ff
        /*01b0*/ 	.word	0x00000028
        /*01b4*/ 	.short	0x0100
        /*01b6*/ 	.byte	0x05
	.zero		1


	//   ....[11]....
        /*01b8*/ 	.word	0x00000680
        /*01bc*/ 	.word	0x000000ff
        /*01c0*/ 	.word	0x000000c8
        /*01c4*/ 	.short	0x0100
        /*01c6*/ 	.byte	0x05
	.zero		1


	//   ....[12]....
        /*01c8*/ 	.word	0x00000690
        /*01cc*/ 	.word	0x000000ff
        /*01d0*/ 	.word	0x00000030
        /*01d4*/ 	.short	0x0100
        /*01d6*/ 	.byte	0x05
	.zero		1


	//   ....[13]....
        /*01d8*/ 	.word	0x000006a0
        /*01dc*/ 	.word	0x000000ff
        /*01e0*/ 	.word	0x000000d0
        /*01e4*/ 	.short	0x0100
        /*01e6*/ 	.byte	0x05
	.zero		1


	//   ....[14]....
        /*01e8*/ 	.word	0x000006b0
        /*01ec*/ 	.word	0x000000ff
        /*01f0*/ 	.word	0x00000038
        /*01f4*/ 	.short	0x0100
        /*01f6*/ 	.byte	0x05
	.zero		1


	//   ....[15]....
        /*01f8*/ 	.word	0x000006c0
        /*01fc*/ 	.word	0x000000ff
        /*0200*/ 	.word	0x000000d8
        /*0204*/ 	.short	0x0100
        /*0206*/ 	.byte	0x05
	.zero		1


	//   ....[16]....
        /*0208*/ 	.word	0x000006d0
        /*020c*/ 	.word	0x000000ff
        /*0210*/ 	.word	0x00000040
        /*0214*/ 	.short	0x0100
        /*0216*/ 	.byte	0x05
	.zero		1


	//   ....[17]....
        /*0218*/ 	.word	0x000006e0
        /*021c*/ 	.word	0x000000ff
        /*0220*/ 	.word	0x000000e0
        /*0224*/ 	.short	0x0100
        /*0226*/ 	.byte	0x05
	.zero		1


	//   ....[18]....
        /*0228*/ 	.word	0x000006f0
        /*022c*/ 	.word	0x000000ff
        /*0230*/ 	.word	0x00000048
        /*0234*/ 	.short	0x0100
        /*0236*/ 	.byte	0x05
	.zero		1


	//   ....[19]....
        /*0238*/ 	.word	0x00000700
        /*023c*/ 	.word	0x000000ff
        /*0240*/ 	.word	0x000000e8
        /*0244*/ 	.short	0x0100
        /*0246*/ 	.byte	0x05
	.zero		1


	//   ....[20]....
        /*0248*/ 	.word	0x00000710
        /*024c*/ 	.word	0x000000ff
        /*0250*/ 	.word	0x00000050
        /*0254*/ 	.short	0x0100
        /*0256*/ 	.byte	0x05
	.zero		1


	//   ....[21]....
        /*0258*/ 	.word	0x00000720
        /*025c*/ 	.word	0x000000ff
        /*0260*/ 	.word	0x000000f0
        /*0264*/ 	.short	0x0100
        /*0266*/ 	.byte	0x05
	.zero		1


	//   ....[22]....
        /*0268*/ 	.word	0x00000730
        /*026c*/ 	.word	0x000000ff
        /*0270*/ 	.word	0x00000058
        /*0274*/ 	.short	0x0100
        /*0276*/ 	.byte	0x05
	.zero		1


	//   ....[23]....
        /*0278*/ 	.word	0x00000740
        /*027c*/ 	.word	0x000000ff
        /*0280*/ 	.word	0x000000f8
        /*0284*/ 	.short	0x0100
        /*0286*/ 	.byte	0x05
	.zero		1


	//   ....[24]....
        /*0288*/ 	.word	0x00000750
        /*028c*/ 	.word	0x000000ff
        /*0290*/ 	.word	0x00000060
        /*0294*/ 	.short	0x0100
        /*0296*/ 	.byte	0x05
	.zero		1


	//   ....[25]....
        /*0298*/ 	.word	0x00000760
        /*029c*/ 	.word	0x000000ff
        /*02a0*/ 	.word	0x00000100
        /*02a4*/ 	.short	0x0100
        /*02a6*/ 	.byte	0x05
	.zero		1


	//   ....[26]....
        /*02a8*/ 	.word	0x00000770
        /*02ac*/ 	.word	0x000000ff
        /*02b0*/ 	.word	0x00000068
        /*02b4*/ 	.short	0x0100
        /*02b6*/ 	.byte	0x05
	.zero		1


	//   ....[27]....
        /*02b8*/ 	.word	0x00000780
        /*02bc*/ 	.word	0x000000ff
        /*02c0*/ 	.word	0x00000108
        /*02c4*/ 	.short	0x0100
        /*02c6*/ 	.byte	0x05
	.zero		1


	//   ....[28]....
        /*02c8*/ 	.word	0x00000790
        /*02cc*/ 	.word	0x000000ff
        /*02d0*/ 	.word	0x00000070
        /*02d4*/ 	.short	0x0100
        /*02d6*/ 	.byte	0x05
	.zero		1


	//   ....[29]....
        /*02d8*/ 	.word	0x000007a0
        /*02dc*/ 	.word	0x000000ff
        /*02e0*/ 	.word	0x00000110
        /*02e4*/ 	.short	0x0100
        /*02e6*/ 	.byte	0x05
	.zero		1


	//   ....[30]....
        /*02e8*/ 	.word	0x000007b0
        /*02ec*/ 	.word	0x000000ff
        /*02f0*/ 	.word	0x00000078
        /*02f4*/ 	.short	0x0100
        /*02f6*/ 	.byte	0x05
	.zero		1


	//   ....[31]....
        /*02f8*/ 	.word	0x000007c0
        /*02fc*/ 	.word	0x000000ff
        /*0300*/ 	.word	0x00000118
        /*0304*/ 	.short	0x0100
        /*0306*/ 	.byte	0x05
	.zero		1


	//   ....[32]....
        /*0308*/ 	.word	0x000007d0
        /*030c*/ 	.word	0x000000ff
        /*0310*/ 	.word	0x00000080
        /*0314*/ 	.short	0x0100
        /*0316*/ 	.byte	0x05
	.zero		1


	//   ....[33]....
        /*0318*/ 	.word	0x000007e0
        /*031c*/ 	.word	0x000000ff
        /*0320*/ 	.word	0x00000120
        /*0324*/ 	.short	0x0100
        /*0326*/ 	.byte	0x05
	.zero		1


	//   ....[34]....
        /*0328*/ 	.word	0x000007f0
        /*032c*/ 	.word	0x000000ff
        /*0330*/ 	.word	0x00000088
        /*0334*/ 	.short	0x0100
        /*0336*/ 	.byte	0x05
	.zero		1


	//   ....[35]....
        /*0338*/ 	.word	0x00000800
        /*033c*/ 	.word	0x000000ff
        /*0340*/ 	.word	0x00000128
        /*0344*/ 	.short	0x0100
        /*0346*/ 	.byte	0x05
	.zero		1


	//   ....[36]....
        /*0348*/ 	.word	0x00000810
        /*034c*/ 	.word	0x000000ff
        /*0350*/ 	.word	0x00000090
        /*0354*/ 	.short	0x0100
        /*0356*/ 	.byte	0x05
	.zero		1


	//   ....[37]....
        /*0358*/ 	.word	0x00000820
        /*035c*/ 	.word	0x000000ff
        /*0360*/ 	.word	0x00000130
        /*0364*/ 	.short	0x0100
        /*0366*/ 	.byte	0x05
	.zero		1


	//   ....[38]....
        /*0368*/ 	.word	0x00000830
        /*036c*/ 	.word	0x000000ff
        /*0370*/ 	.word	0x00000098
        /*0374*/ 	.short	0x0100
        /*0376*/ 	.byte	0x05
	.zero		1


	//   ....[39]....
        /*0378*/ 	.word	0x00000840
        /*037c*/ 	.word	0x000000ff
        /*0380*/ 	.word	0x00000138
        /*0384*/ 	.short	0x0100
        /*0386*/ 	.byte	0x05
	.zero		1


	//   ....[40]....
        /*0388*/ 	.word	0x00000980
        /*038c*/ 	.word	0x000000ff
        /*0390*/ 	.word	0x00000140
        /*0394*/ 	.short	0x0100
        /*0396*/ 	.byte	0x07
	.zero		1


	//   ....[41]....
        /*0398*/ 	.word	0x00000990
        /*039c*/ 	.word	0x000000ff
        /*03a0*/ 	.word	0x00000160
        /*03a4*/ 	.short	0x0100
        /*03a6*/ 	.byte	0x07
	.zero		1


	//   ....[42]....
        /*03a8*/ 	.word	0x000009a0
        /*03ac*/ 	.word	0x000000ff
        /*03b0*/ 	.word	0x00000148
        /*03b4*/ 	.short	0x0100
        /*03b6*/ 	.byte	0x07
	.zero		1


	//   ....[43]....
        /*03b8*/ 	.word	0x000009b0
        /*03bc*/ 	.word	0x000000ff
        /*03c0*/ 	.word	0x00000168
        /*03c4*/ 	.short	0x0100
        /*03c6*/ 	.byte	0x07
	.zero		1


	//   ....[44]....
        /*03c8*/ 	.word	0x000009c0
        /*03cc*/ 	.word	0x000000ff
        /*03d0*/ 	.word	0x00000150
        /*03d4*/ 	.short	0x0100
        /*03d6*/ 	.byte	0x07
	.zero		1


	//   ....[45]....
        /*03d8*/ 	.word	0x000009d0
        /*03dc*/ 	.word	0x000000ff
        /*03e0*/ 	.word	0x00000170
        /*03e4*/ 	.short	0x0100
        /*03e6*/ 	.byte	0x07
	.zero		1


	//   ....[46]....
        /*03e8*/ 	.word	0x000009e0
        /*03ec*/ 	.word	0x000000ff
        /*03f0*/ 	.word	0x00000158
        /*03f4*/ 	.short	0x0100
        /*03f6*/ 	.byte	0x07
	.zero		1


	//   ....[47]....
        /*03f8*/ 	.word	0x000009f0
        /*03fc*/ 	.word	0x000000ff
        /*0400*/ 	.word	0x00000178
        /*0404*/ 	.short	0x0100
        /*0406*/ 	.byte	0x07
	.zero		1


	//   ....[48]....
        /*0408*/ 	.word	0x00000ae0
        /*040c*/ 	.word	0x000000ff
        /*0410*/ 	.word	0x00000180
        /*0414*/ 	.short	0x0100
        /*0416*/ 	.byte	0x05
	.zero		1


	//   ....[49]....
        /*0418*/ 	.word	0x00000af0
        /*041c*/ 	.word	0x000000ff
        /*0420*/ 	.word	0x00000188
        /*0424*/ 	.short	0x0100
        /*0426*/ 	.byte	0x05
	.zero		1


	//   ....[50]....
        /*0428*/ 	.word	0x00000c30
        /*042c*/ 	.word	0x000000ff
        /*0430*/ 	.word	0x00000190
        /*0434*/ 	.short	0x0100
        /*0436*/ 	.byte	0x05
	.zero		1


	//   ....[51]....
        /*0438*/ 	.word	0x00000c40
        /*043c*/ 	.word	0x000000ff
        /*0440*/ 	.word	0x000001a0
        /*0444*/ 	.short	0x0100
        /*0446*/ 	.byte	0x05
	.zero		1


	//   ....[52]....
        /*0448*/ 	.word	0x00000c50
        /*044c*/ 	.word	0x000000ff
        /*0450*/ 	.word	0x00000198
        /*0454*/ 	.short	0x0100
        /*0456*/ 	.byte	0x05
	.zero		1


	//   ....[53]....
        /*0458*/ 	.word	0x00000c60
        /*045c*/ 	.word	0x000000ff
        /*0460*/ 	.word	0x000001a8
        /*0464*/ 	.short	0x0100
        /*0466*/ 	.byte	0x05
	.zero		1


	//   ....[54]....
        /*0468*/ 	.word	0x00000d90
        /*046c*/ 	.word	0x000000ff
        /*0470*/ 	.word	0x000001b0
        /*0474*/ 	.short	0x0100
        /*0476*/ 	.byte	0x07
	.zero		1


	//   ....[55]....
        /*0478*/ 	.word	0x00000da0
        /*047c*/ 	.word	0x000000ff
        /*0480*/ 	.word	0x000001d0
        /*0484*/ 	.short	0x0100
        /*0486*/ 	.byte	0x07
	.zero		1


	//   ....[56]....
        /*0488*/ 	.word	0x00000db0
        /*048c*/ 	.word	0x000000ff
        /*0490*/ 	.word	0x000001b8
        /*0494*/ 	.short	0x0100
        /*0496*/ 	.byte	0x07
	.zero		1


	//   ....[57]....
        /*0498*/ 	.word	0x00000dc0
        /*049c*/ 	.word	0x000000ff
        /*04a0*/ 	.word	0x000001d8
        /*04a4*/ 	.short	0x0100
        /*04a6*/ 	.byte	0x07
	.zero		1


	//   ....[58]....
        /*04a8*/ 	.word	0x00000dd0
        /*04ac*/ 	.word	0x000000ff
        /*04b0*/ 	.word	0x000001c0
        /*04b4*/ 	.short	0x0100
        /*04b6*/ 	.byte	0x07
	.zero		1


	//   ....[59]....
        /*04b8*/ 	.word	0x00000de0
        /*04bc*/ 	.word	0x000000ff
        /*04c0*/ 	.word	0x000001e0
        /*04c4*/ 	.short	0x0100
        /*04c6*/ 	.byte	0x07
	.zero		1


	//   ....[60]....
        /*04c8*/ 	.word	0x00000df0
        /*04cc*/ 	.word	0x000000ff
        /*04d0*/ 	.word	0x000001c8
        /*04d4*/ 	.short	0x0100
        /*04d6*/ 	.byte	0x07
	.zero		1


	//   ....[61]....
        /*04d8*/ 	.word	0x00000e00
        /*04dc*/ 	.word	0x000000ff
        /*04e0*/ 	.word	0x000001e8
        /*04e4*/ 	.short	0x0100
        /*04e6*/ 	.byte	0x07
	.zero		1


	//   ....[62]....
        /*04e8*/ 	.word	0x00000ef0
        /*04ec*/ 	.word	0x000000ff
        /*04f0*/ 	.word	0x000001f0
        /*04f4*/ 	.short	0x0100
        /*04f6*/ 	.byte	0x05
	.zero		1


	//   ....[63]....
        /*04f8*/ 	.word	0x00000f00
        /*04fc*/ 	.word	0x000000ff
        /*0500*/ 	.word	0x00000200
        /*0504*/ 	.short	0x0100
        /*0506*/ 	.byte	0x05
	.zero		1


	//   ....[64]....
        /*0508*/ 	.word	0x00000f10
        /*050c*/ 	.word	0x000000ff
        /*0510*/ 	.word	0x000001f8
        /*0514*/ 	.short	0x0100
        /*0516*/ 	.byte	0x05
	.zero		1


	//   ....[65]....
        /*0518*/ 	.word	0x00000f20
        /*051c*/ 	.word	0x000000ff
        /*0520*/ 	.word	0x00000208
        /*0524*/ 	.short	0x0100
        /*0526*/ 	.byte	0x05
	.zero		1


	//   ....[66]....
        /*0528*/ 	.word	0x000017f0
        /*052c*/ 	.word	0x00000002
        /*0530*/ 	.word	0x00000200
        /*0534*/ 	.short	0x010a
        /*0536*/ 	.byte	0xff
	.zero		1


	//   ....[67]....
        /*0538*/ 	.word	0x00001820
        /*053c*/ 	.word	0x00000002
        /*0540*/ 	.word	0x000001f0
        /*0544*/ 	.short	0x0101
        /*0546*/ 	.byte	0xff
	.zero		1


	//   ....[68]....
        /*0548*/ 	.word	0x000018f0
        /*054c*/ 	.word	0x000000ff
        /*0550*/ 	.word	0x000000a0
        /*0554*/ 	.short	0x010a
        /*0556*/ 	.byte	0x08
	.zero		1


	//   ....[69]....
        /*0558*/ 	.word	0x00001990
        /*055c*/ 	.word	0x000000ff
        /*0560*/ 	.word	0x000000a0
        /*0564*/ 	.short	0x010a
        /*0566*/ 	.byte	0x21
	.zero		1


	//   ....[70]....
        /*0568*/ 	.word	0x00001ae0
        /*056c*/ 	.word	0x000000ff
        /*0570*/ 	.word	0x000000a0
        /*0574*/ 	.short	0x010a
        /*0576*/ 	.byte	0x08
	.zero		1


	//   ....[71]....
        /*0578*/ 	.word	0x00001bf0
        /*057c*/ 	.word	0x000000ff
        /*0580*/ 	.word	0x00000188
        /*0584*/ 	.short	0x0101
        /*0586*/ 	.byte	0x04
	.zero		1


	//   ....[72]....
        /*0588*/ 	.word	0x00001c10
        /*058c*/ 	.word	0x000000ff
        /*0590*/ 	.word	0x000000a0
        /*0594*/ 	.short	0x010a
        /*0596*/ 	.byte	0x08
	.zero		1


	//   ....[73]....
        /*0598*/ 	.word	0x00001c90
        /*059c*/ 	.word	0x000000ff
        /*05a0*/ 	.word	0x000000a0
        /*05a4*/ 	.short	0x010a
        /*05a6*/ 	.byte	0x11
	.zero		1


	//   ....[74]....
        /*05a8*/ 	.word	0x00001de0
        /*05ac*/ 	.word	0x000000ff
        /*05b0*/ 	.word	0x000000a0
        /*05b4*/ 	.short	0x010a
        /*05b6*/ 	.byte	0x08
	.zero		1


	//   ....[75]....
        /*05b8*/ 	.word	0x00001f20
        /*05bc*/ 	.word	0x00000002
        /*05c0*/ 	.word	0x00000190
        /*05c4*/ 	.short	0x010a
        /*05c6*/ 	.byte	0xff
	.zero		1


	//   ....[76]....
        /*05c8*/ 	.word	0x00001fe0
        /*05cc*/ 	.word	0x00000002
        /*05d0*/ 	.word	0x00000000
        /*05d4*/ 	.short	0x0101
        /*05d6*/ 	.byte	0xff
	.zero		1


	//   ....[77]....
        /*05d8*/ 	.word	0x00002540
        /*05dc*/ 	.word	0x000000ff
        /*05e0*/ 	.word	0x00000000
        /*05e4*/ 	.short	0x010a
        /*05e6*/ 	.byte	0x05
	.zero		1


	//   ....[78]....
        /*05e8*/ 	.word	0x000025d0
        /*05ec*/ 	.word	0x000000ff
        /*05f0*/ 	.word	0x00000000
        /*05f4*/ 	.short	0x010a
        /*05f6*/ 	.byte	0x05
	.zero		1


	//   ....[79]....
        /*05f8*/ 	.word	0x00002660
        /*05fc*/ 	.word	0x000000ff
        /*0600*/ 	.word	0x00000000
        /*0604*/ 	.short	0x010a
        /*0606*/ 	.byte	0x05
	.zero		1


	//   ....[80]....
        /*0608*/ 	.word	0x000026f0
        /*060c*/ 	.word	0x000000ff
        /*0610*/ 	.word	0x00000000
        /*0614*/ 	.short	0x010a
        /*0616*/ 	.byte	0x05
	.zero		1


	//   ....[81]....
        /*0618*/ 	.word	0x00002780
        /*061c*/ 	.word	0x000000ff
        /*0620*/ 	.word	0x00000000
        /*0624*/ 	.short	0x010a
        /*0626*/ 	.byte	0x05
	.zero		1


	//   ....[82]....
        /*0628*/ 	.word	0x00002810
        /*062c*/ 	.word	0x000000ff
        /*0630*/ 	.word	0x00000000
        /*0634*/ 	.short	0x010a
        /*0636*/ 	.byte	0x05
	.zero		1


	//   ....[83]....
        /*0638*/ 	.word	0x000028a0
        /*063c*/ 	.word	0x000000ff
        /*0640*/ 	.word	0x00000000
        /*0644*/ 	.short	0x010a
        /*0646*/ 	.byte	0x05
	.zero		1


	//   ....[84]....
        /*0648*/ 	.word	0x00002930
        /*064c*/ 	.word	0x000000ff
        /*0650*/ 	.word	0x00000000
        /*0654*/ 	.short	0x010a
        /*0656*/ 	.byte	0x05
	.zero		1


	//   ....[85]....
        /*0658*/ 	.word	0x000029c0
        /*065c*/ 	.word	0x000000ff
        /*0660*/ 	.word	0x00000000
        /*0664*/ 	.short	0x010a
        /*0666*/ 	.byte	0x05
	.zero		1


	//   ....[86]....
        /*0668*/ 	.word	0x00002a50
        /*066c*/ 	.word	0x000000ff
        /*0670*/ 	.word	0x00000000
        /*0674*/ 	.short	0x010a
        /*0676*/ 	.byte	0x05
	.zero		1


	//   ....[87]....
        /*0678*/ 	.word	0x00002ae0
        /*067c*/ 	.word	0x000000ff
        /*0680*/ 	.word	0x00000000
        /*0684*/ 	.short	0x010a
        /*0686*/ 	.byte	0x05
	.zero		1


	//   ....[88]....
        /*0688*/ 	.word	0x00002b70
        /*068c*/ 	.word	0x000000ff
        /*0690*/ 	.word	0x00000000
        /*0694*/ 	.short	0x010a
        /*0696*/ 	.byte	0x05
	.zero		1


	//   ....[89]....
        /*0698*/ 	.word	0x00002c00
        /*069c*/ 	.word	0x000000ff
        /*06a0*/ 	.word	0x00000000
        /*06a4*/ 	.short	0x010a
        /*06a6*/ 	.byte	0x05
	.zero		1


	//   ....[90]....
        /*06a8*/ 	.word	0x00002c90
        /*06ac*/ 	.word	0x000000ff
        /*06b0*/ 	.word	0x00000000
        /*06b4*/ 	.short	0x010a
        /*06b6*/ 	.byte	0x05
	.zero		1


	//   ....[91]....
        /*06b8*/ 	.word	0x00002d20
        /*06bc*/ 	.word	0x000000ff
        /*06c0*/ 	.word	0x00000000
        /*06c4*/ 	.short	0x010a
        /*06c6*/ 	.byte	0x05
	.zero		1


	//   ....[92]....
        /*06c8*/ 	.word	0x00002db0
        /*06cc*/ 	.word	0x000000ff
        /*06d0*/ 	.word	0x00000000
        /*06d4*/ 	.short	0x010a
        /*06d6*/ 	.byte	0x05
	.zero		1


	//   ....[93]....
        /*06d8*/ 	.word	0x00002e40
        /*06dc*/ 	.word	0x000000ff
        /*06e0*/ 	.word	0x00000000
        /*06e4*/ 	.short	0x010a
        /*06e6*/ 	.byte	0x05
	.zero		1


	//   ....[94]....
        /*06e8*/ 	.word	0x00002ed0
        /*06ec*/ 	.word	0x000000ff
        /*06f0*/ 	.word	0x00000000
        /*06f4*/ 	.short	0x010a
        /*06f6*/ 	.byte	0x05
	.zero		1


	//   ....[95]....
        /*06f8*/ 	.word	0x00002f60
        /*06fc*/ 	.word	0x000000ff
        /*0700*/ 	.word	0x00000000
        /*0704*/ 	.short	0x010a
        /*0706*/ 	.byte	0x05
	.zero		1


	//   ....[96]....
        /*0708*/ 	.word	0x00003000
        /*070c*/ 	.word	0x00000000
        /*0710*/ 	.word	0x00000000
        /*0714*/ 	.short	0x010a
        /*0716*/ 	.byte	0xff
	.zero		1


	//   ....[97]....
        /*0718*/ 	.word	0x00003120
        /*071c*/ 	.word	0x00000000
        /*0720*/ 	.word	0x000001f0
        /*0724*/ 	.short	0x010a
        /*0726*/ 	.byte	0xff
	.zero		1


	//   ....[98]....
        /*0728*/ 	.word	0x00003190
        /*072c*/ 	.word	0x00000000
        /*0730*/ 	.word	0x00000000
        /*0734*/ 	.short	0x0101
        /*0736*/ 	.byte	0xff
	.zero		1


	//   ....[99]....
        /*0738*/ 	.word	0x000031b0
        /*073c*/ 	.word	0x000000ff
        /*0740*/ 	.word	0x000001a0
        /*0744*/ 	.short	0x010a
        /*0746*/ 	.byte	0x05
	.zero		1


	//   ....[100]....
        /*0748*/ 	.word	0x000032d0
        /*074c*/ 	.word	0x00000000
        /*0750*/ 	.word	0x00000190
        /*0754*/ 	.short	0x010a
        /*0756*/ 	.byte	0xff
	.zero		1


	//   ....[101]....
        /*0758*/ 	.word	0x000033d0
        /*075c*/ 	.word	0x00000000
        /*0760*/ 	.word	0x00000000
        /*0764*/ 	.short	0x0101
        /*0766*/ 	.byte	0xff
	.zero		1


	//   ....[102]....
        /*0768*/ 	.word	0x00003460
        /*076c*/ 	.word	0x000000ff
        /*0770*/ 	.word	0x000001a0
        /*0774*/ 	.short	0x0106
        /*0776*/ 	.byte	0x05
	.zero		1


	//   ....[103]....
        /*0778*/ 	.word	0x00003480
        /*077c*/ 	.word	0x000000ff
        /*0780*/ 	.word	0x000001a0
        /*0784*/ 	.short	0x010a
        /*0786*/ 	.byte	0x05
	.zero		1


	//   ....[104]....
        /*0788*/ 	.word	0x00003510
        /*078c*/ 	.word	0x000000ff
        /*0790*/ 	.word	0x000001a0
        /*0794*/ 	.short	0x0106
        /*0796*/ 	.byte	0x04
	.zero		1


	//   ....[105]....
        /*0798*/ 	.word	0x00003550
        /*079c*/ 	.word	0x00000000
        /*07a0*/ 	.word	0x000001a0
        /*07a4*/ 	.short	0x010a
        /*07a6*/ 	.byte	0xff
	.zero		1


	//   ....[106]....
        /*07a8*/ 	.word	0x00003a30
        /*07ac*/ 	.word	0x00000000
        /*07b0*/ 	.word	0x00000190
        /*07b4*/ 	.short	0x010a
        /*07b6*/ 	.byte	0xff
	.zero		1


	//   ....[107]....
        /*07b8*/ 	.word	0x00003b30
        /*07bc*/ 	.word	0x00000003
        /*07c0*/ 	.word	0x00000000
        /*07c4*/ 	.short	0x0101
        /*07c6*/ 	.byte	0xff
	.zero		1


	//   ....[108]....
        /*07c8*/ 	.word	0x00003b40
        /*07cc*/ 	.word	0x000000ff
        /*07d0*/ 	.word	0x00000000
        /*07d4*/ 	.short	0x010a
        /*07d6*/ 	.byte	0x04
	.zero		1


	//   ....[109]....
        /*07d8*/ 	.word	0x00003b60
        /*07dc*/ 	.word	0x000000ff
        /*07e0*/ 	.word	0x000001d0
        /*07e4*/ 	.short	0x010a
        /*07e6*/ 	.byte	0x09
	.zero		1


	//   ....[110]....
        /*07e8*/ 	.word	0x00003ca0
        /*07ec*/ 	.word	0x000000ff
        /*07f0*/ 	.word	0x00000000
        /*07f4*/ 	.short	0x010a
        /*07f6*/ 	.byte	0x07
	.zero		1


	//   ....[111]....
        /*07f8*/ 	.word	0x00003dd0
        /*07fc*/ 	.word	0x000000ff
        /*0800*/ 	.word	0x00000000
        /*0804*/ 	.short	0x010a
        /*0806*/ 	.byte	0x04
	.zero		1


	//   ....[112]....
        /*0808*/ 	.word	0x00003f80
        /*080c*/ 	.word	0x000000ff
        /*0810*/ 	.word	0x00000000
        /*0814*/ 	.short	0x010a
        /*0816*/ 	.byte	0x05
	.zero		1


	//   ....[113]....
        /*0818*/ 	.word	0x00004010
        /*081c*/ 	.word	0x000000ff
        /*0820*/ 	.word	0x00000000
        /*0824*/ 	.short	0x010a
        /*0826*/ 	.byte	0x05
	.zero		1


	//   ....[114]....
        /*0828*/ 	.word	0x000040a0
        /*082c*/ 	.word	0x000000ff
        /*0830*/ 	.word	0x00000000
        /*0834*/ 	.short	0x010a
        /*0836*/ 	.byte	0x05
	.zero		1


	//   ....[115]....
        /*0838*/ 	.word	0x00004130
        /*083c*/ 	.word	0x000000ff
        /*0840*/ 	.word	0x00000000
        /*0844*/ 	.short	0x010a
        /*0846*/ 	.byte	0x07
	.zero		1


	//   ....[116]....
        /*0848*/ 	.word	0x000045b0
        /*084c*/ 	.word	0x00000000
        /*0850*/ 	.word	0x00000190
        /*0854*/ 	.short	0x010a
        /*0856*/ 	.byte	0xff
	.zero		1


	//   ....[117]....
        /*0858*/ 	.word	0x00004670
        /*085c*/ 	.word	0x00000000
        /*0860*/ 	.word	0x00000000
        /*0864*/ 	.short	0x0101
        /*0866*/ 	.byte	0xff
	.zero		1


	//   ....[118]....
        /*0868*/ 	.word	0x00004990
        /*086c*/ 	.word	0x000000ff
        /*0870*/ 	.word	0x00000188
        /*0874*/ 	.short	0x010a
        /*0876*/ 	.byte	0x07
	.zero		1


	//   ....[119]....
        /*0878*/ 	.word	0x00004b80
        /*087c*/ 	.word	0x000000ff
        /*0880*/ 	.word	0x00000160
        /*0884*/ 	.short	0x010a
        /*0886*/ 	.byte	0x07
	.zero		1


	//   ....[120]....
        /*0888*/ 	.word	0x00004cf0
        /*088c*/ 	.word	0x000000ff
        /*0890*/ 	.word	0x00000140
        /*0894*/ 	.short	0x010b
        /*0896*/ 	.byte	0x07
	.zero		1


	//   ....[121]....
        /*0898*/ 	.word	0x00004d00
        /*089c*/ 	.word	0x000000ff
        /*08a0*/ 	.word	0x00000000
        /*08a4*/ 	.short	0x0101
        /*08a6*/ 	.byte	0x08
	.zero		1


	//   ....[122]....
        /*08a8*/ 	.word	0x00004d10
        /*08ac*/ 	.word	0x000000ff
        /*08b0*/ 	.word	0x00000168
        /*08b4*/ 	.short	0x010a
        /*08b6*/ 	.byte	0x07
	.zero		1


	//   ....[123]....
        /*08b8*/ 	.word	0x00004e60
        /*08bc*/ 	.word	0x000000ff
        /*08c0*/ 	.word	0x00000148
        /*08c4*/ 	.short	0x010b
        /*08c6*/ 	.byte	0x07
	.zero		1


	//   ....[124]....
        /*08c8*/ 	.word	0x00004e70
        /*08cc*/ 	.word	0x000000ff
        /*08d0*/ 	.word	0x00000000
        /*08d4*/ 	.short	0x0101
        /*08d6*/ 	.byte	0x08
	.zero		1


	//   ....[125]....
        /*08d8*/ 	.word	0x00004e80
        /*08dc*/ 	.word	0x000000ff
        /*08e0*/ 	.word	0x00000170
        /*08e4*/ 	.short	0x010a
        /*08e6*/ 	.byte	0x07
	.zero		1


	//   ....[126]....
        /*08e8*/ 	.word	0x00005000
        /*08ec*/ 	.word	0x000000ff
        /*08f0*/ 	.word	0x00000150
        /*08f4*/ 	.short	0x010b
        /*08f6*/ 	.byte	0x07
	.zero		1


	//   ....[127]....
        /*08f8*/ 	.word	0x00005040
        /*08fc*/ 	.word	0x000000ff
        /*0900*/ 	.word	0x00000000
        /*0904*/ 	.short	0x0101
        /*0906*/ 	.byte	0x08
	.zero		1


	//   ....[128]....
        /*0908*/ 	.word	0x00005080
        /*090c*/ 	.word	0x000000ff
        /*0910*/ 	.word	0x00000178
        /*0914*/ 	.short	0x010a
        /*0916*/ 	.byte	0x07
	.zero		1


	//   ....[129]....
        /*0918*/ 	.word	0x000052c0
        /*091c*/ 	.word	0x000000ff
        /*0920*/ 	.word	0x00000158
        /*0924*/ 	.short	0x010b
        /*0926*/ 	.byte	0x07
	.zero		1


	//   ....[130]....
        /*0928*/ 	.word	0x000052e0
        /*092c*/ 	.word	0x000000ff
        /*0930*/ 	.word	0x00000000
        /*0934*/ 	.short	0x0101
        /*0936*/ 	.byte	0x0d
	.zero		1


	//   ....[131]....
        /*0938*/ 	.word	0x00005310
        /*093c*/ 	.word	0x000000ff
        /*0940*/ 	.word	0x00000160
        /*0944*/ 	.short	0x010a
        /*0946*/ 	.byte	0x07
	.zero		1


	//   ....[132]....
        /*0948*/ 	.word	0x00005330
        /*094c*/ 	.word	0x000000ff
        /*0950*/ 	.word	0x00000168
        /*0954*/ 	.short	0x010a
        /*0956*/ 	.byte	0x07
	.zero		1


	//   ....[133]....
        /*0958*/ 	.word	0x00005350
        /*095c*/ 	.word	0x000000ff
        /*0960*/ 	.word	0x00000170
        /*0964*/ 	.short	0x010a
        /*0966*/ 	.byte	0x07
	.zero		1


	//   ....[134]....
        /*0968*/ 	.word	0x00005390
        /*096c*/ 	.word	0x00000000
        /*0970*/ 	.word	0x00000178
        /*0974*/ 	.short	0x010a
        /*0976*/ 	.byte	0xff
	.zero		1


	//   ....[135]....
        /*0978*/ 	.word	0x000056d0
        /*097c*/ 	.word	0x00000000
        /*0980*/ 	.word	0x00000190
        /*0984*/ 	.short	0x010a
        /*0986*/ 	.byte	0xff
	.zero		1


	//   ....[136]....
        /*0988*/ 	.word	0x000057e0
        /*098c*/ 	.word	0x00000000
        /*0990*/ 	.word	0x00000000
        /*0994*/ 	.short	0x0101
        /*0996*/ 	.byte	0xff
	.zero		1


	//   ....[137]....
        /*0998*/ 	.word	0x00006200
        /*099c*/ 	.word	0x00000002
        /*09a0*/ 	.word	0x00000140
        /*09a4*/ 	.short	0x010a
        /*09a6*/ 	.byte	0xff
	.zero		1


	//   ....[138]....
        /*09a8*/ 	.word	0x00006240
        /*09ac*/ 	.word	0x00000071
        /*09b0*/ 	.word	0x000001b0
        /*09b4*/ 	.short	0x010a
        /*09b6*/ 	.byte	0xff
	.zero		1


	//   ....[139]....
        /*09b8*/ 	.word	0x00006380
        /*09bc*/ 	.word	0x00000002
        /*09c0*/ 	.word	0x00000140
        /*09c4*/ 	.short	0x010a
        /*09c6*/ 	.byte	0xff
	.zero		1


	//   ....[140]....
        /*09c8*/ 	.word	0x000064a0
        /*09cc*/ 	.word	0x00000000
        /*09d0*/ 	.word	0x00000000
        /*09d4*/ 	.short	0x0101
        /*09d6*/ 	.byte	0xff
	.zero		1


	//   ....[141]....
        /*09d8*/ 	.word	0x00006520
        /*09dc*/ 	.word	0x00000071
        /*09e0*/ 	.word	0x000001b0
        /*09e4*/ 	.short	0x010a
        /*09e6*/ 	.byte	0xff
	.zero		1


	//   ....[142]....
        /*09e8*/ 	.word	0x00007070
        /*09ec*/ 	.word	0x00000000
        /*09f0*/ 	.word	0x00000140
        /*09f4*/ 	.short	0x010a
        /*09f6*/ 	.byte	0xff
	.zero		1


	//   ....[143]....
        /*09f8*/ 	.word	0x00007130
        /*09fc*/ 	.word	0x00000000
        /*0a00*/ 	.word	0x00000140
        /*0a04*/ 	.short	0x010a
        /*0a06*/ 	.byte	0xff
	.zero		1


	//   ....[144]....
        /*0a08*/ 	.word	0x00007260
        /*0a0c*/ 	.word	0x00000000
        /*0a10*/ 	.word	0x00000000
        /*0a14*/ 	.short	0x0101
        /*0a16*/ 	.byte	0xff
	.zero		1


	//   ....[145]....
        /*0a18*/ 	.word	0x00007dd0
        /*0a1c*/ 	.word	0x00000000
        /*0a20*/ 	.word	0x00000140
        /*0a24*/ 	.short	0x010a
        /*0a26*/ 	.byte	0xff
	.zero		1


	//   ....[146]....
        /*0a28*/ 	.word	0x00007e90
        /*0a2c*/ 	.word	0x00000000
        /*0a30*/ 	.word	0x00000140
        /*0a34*/ 	.short	0x010a
        /*0a36*/ 	.byte	0xff
	.zero		1


	//   ....[147]....
        /*0a38*/ 	.word	0x00007fc0
        /*0a3c*/ 	.word	0x00000000
        /*0a40*/ 	.word	0x00000000
        /*0a44*/ 	.short	0x0101
        /*0a46*/ 	.byte	0xff
	.zero		1


	//   ....[148]....
        /*0a48*/ 	.word	0x00008b60
        /*0a4c*/ 	.word	0x00000000
        /*0a50*/ 	.word	0x00000140
        /*0a54*/ 	.short	0x010a
        /*0a56*/ 	.byte	0xff
	.zero		1


	//   ....[149]....
        /*0a58*/ 	.word	0x00008c20
        /*0a5c*/ 	.word	0x00000000
        /*0a60*/ 	.word	0x00000140
        /*0a64*/ 	.short	0x010a
        /*0a66*/ 	.byte	0xff
	.zero		1


	//   ....[150]....
        /*0a68*/ 	.word	0x00008d50
        /*0a6c*/ 	.word	0x00000000
        /*0a70*/ 	.word	0x00000000
        /*0a74*/ 	.short	0x0101
        /*0a76*/ 	.byte	0xff
	.zero		1


	//   ....[151]....
        /*0a78*/ 	.word	0x00009190
        /*0a7c*/ 	.word	0x000000ff
        /*0a80*/ 	.word	0x00000000
        /*0a84*/ 	.short	0x0101
        /*0a86*/ 	.byte	0x05
	.zero		1


	//   ....[152]....
        /*0a88*/ 	.word	0x000099d0
        /*0a8c*/ 	.word	0x00000002
        /*0a90*/ 	.word	0x00000200
        /*0a94*/ 	.short	0x010a
        /*0a96*/ 	.byte	0xff
	.zero		1


	//   ....[153]....
        /*0a98*/ 	.word	0x00009a30
        /*0a9c*/ 	.word	0x00000002
        /*0aa0*/ 	.word	0x000000a0
        /*0aa4*/ 	.short	0x010a
        /*0aa6*/ 	.byte	0xff
	.zero		1


	//   ....[154]....
        /*0aa8*/ 	.word	0x00009a90
        /*0aac*/ 	.word	0x00000002
        /*0ab0*/ 	.word	0x000000a0
        /*0ab4*/ 	.short	0x010a
        /*0ab6*/ 	.byte	0xff
	.zero		1


	//   ....[155]....
        /*0ab8*/ 	.word	0x00009ae0
        /*0abc*/ 	.word	0x00000002
        /*0ac0*/ 	.word	0x00000190
        /*0ac4*/ 	.short	0x010a
        /*0ac6*/ 	.byte	0xff
	.zero		1


	//   ....[156]....
        /*0ac8*/ 	.word	0x00009b40
        /*0acc*/ 	.word	0x00000000
        /*0ad0*/ 	.word	0x00000000
        /*0ad4*/ 	.short	0x010a
        /*0ad6*/ 	.byte	0xff
	.zero		1


	//   ....[157]....
        /*0ad8*/ 	.word	0x00009ba0
        /*0adc*/ 	.word	0x00000000
        /*0ae0*/ 	.word	0x00000000
        /*0ae4*/ 	.short	0x010a
        /*0ae6*/ 	.byte	0xff
	.zero		1


	//   ....[158]....
        /*0ae8*/ 	.word	0x00009c00
        /*0aec*/ 	.word	0x00000000
        /*0af0*/ 	.word	0x00000000
        /*0af4*/ 	.short	0x010a
        /*0af6*/ 	.byte	0xff
	.zero		1


	//   ....[159]....
        /*0af8*/ 	.word	0x00009c60
        /*0afc*/ 	.word	0x00000000
        /*0b00*/ 	.word	0x00000000
        /*0b04*/ 	.short	0x010a
        /*0b06*/ 	.byte	0xff
	.zero		1


	//   ....[160]....
        /*0b08*/ 	.word	0x00009cc0
        /*0b0c*/ 	.word	0x00000000
        /*0b10*/ 	.word	0x00000000
        /*0b14*/ 	.short	0x010a
        /*0b16*/ 	.byte	0xff
	.zero		1


	//   ....[161]....
        /*0b18*/ 	.word	0x00009d20
        /*0b1c*/ 	.word	0x00000000
        /*0b20*/ 	.word	0x00000000
        /*0b24*/ 	.short	0x010a
        /*0b26*/ 	.byte	0xff
	.zero		1


	//   ....[162]....
        /*0b28*/ 	.word	0x00009d80
        /*0b2c*/ 	.word	0x00000000
        /*0b30*/ 	.word	0x00000000
        /*0b34*/ 	.short	0x010a
        /*0b36*/ 	.byte	0xff
	.zero		1


	//   ....[163]....
        /*0b38*/ 	.word	0x00009de0
        /*0b3c*/ 	.word	0x00000000
        /*0b40*/ 	.word	0x00000000
        /*0b44*/ 	.short	0x010a
        /*0b46*/ 	.byte	0xff
	.zero		1


	//   ....[164]....
        /*0b48*/ 	.word	0x00009e40
        /*0b4c*/ 	.word	0x00000000
        /*0b50*/ 	.word	0x00000000
        /*0b54*/ 	.short	0x010a
        /*0b56*/ 	.byte	0xff
	.zero		1


	//   ....[165]....
        /*0b58*/ 	.word	0x00009ea0
        /*0b5c*/ 	.word	0x00000000
        /*0b60*/ 	.word	0x00000000
        /*0b64*/ 	.short	0x010a
        /*0b66*/ 	.byte	0xff
	.zero		1


	//   ....[166]....
        /*0b68*/ 	.word	0x00009f00
        /*0b6c*/ 	.word	0x00000000
        /*0b70*/ 	.word	0x00000000
        /*0b74*/ 	.short	0x010a
        /*0b76*/ 	.byte	0xff
	.zero		1


	//   ....[167]....
        /*0b78*/ 	.word	0x00009f60
        /*0b7c*/ 	.word	0x00000000
        /*0b80*/ 	.word	0x00000000
        /*0b84*/ 	.short	0x010a
        /*0b86*/ 	.byte	0xff
	.zero		1


	//   ....[168]....
        /*0b88*/ 	.word	0x00009fc0
        /*0b8c*/ 	.word	0x00000000
        /*0b90*/ 	.word	0x00000000
        /*0b94*/ 	.short	0x010a
        /*0b96*/ 	.byte	0xff
	.zero		1


	//   ....[169]....
        /*0b98*/ 	.word	0x0000a020
        /*0b9c*/ 	.word	0x00000000
        /*0ba0*/ 	.word	0x00000000
        /*0ba4*/ 	.short	0x010a
        /*0ba6*/ 	.byte	0xff
	.zero		1


	//   ....[170]....
        /*0ba8*/ 	.word	0x0000a080
        /*0bac*/ 	.word	0x00000000
        /*0bb0*/ 	.word	0x00000000
        /*0bb4*/ 	.short	0x010a
        /*0bb6*/ 	.byte	0xff
	.zero		1


	//   ....[171]....
        /*0bb8*/ 	.word	0x0000a0e0
        /*0bbc*/ 	.word	0x00000000
        /*0bc0*/ 	.word	0x00000000
        /*0bc4*/ 	.short	0x010a
        /*0bc6*/ 	.byte	0xff
	.zero		1


	//   ....[172]....
        /*0bc8*/ 	.word	0x0000a140
        /*0bcc*/ 	.word	0x00000000
        /*0bd0*/ 	.word	0x00000000
        /*0bd4*/ 	.short	0x010a
        /*0bd6*/ 	.byte	0xff
	.zero		1


	//   ....[173]....
        /*0bd8*/ 	.word	0x0000a1a0
        /*0bdc*/ 	.word	0x00000000
        /*0be0*/ 	.word	0x00000000
        /*0be4*/ 	.short	0x010a
        /*0be6*/ 	.byte	0xff
	.zero		1


	//   ....[174]....
        /*0be8*/ 	.word	0x0000a200
        /*0bec*/ 	.word	0x00000000
        /*0bf0*/ 	.word	0x00000000
        /*0bf4*/ 	.short	0x010a
        /*0bf6*/ 	.byte	0xff
	.zero		1


	//   ....[175]....
        /*0bf8*/ 	.word	0x0000a250
        /*0bfc*/ 	.word	0x00000000
        /*0c00*/ 	.word	0x000001f0
        /*0c04*/ 	.short	0x010a
        /*0c06*/ 	.byte	0xff
	.zero		1


	//   ....[176]....
        /*0c08*/ 	.word	0x0000a2b0
        /*0c0c*/ 	.word	0x00000000
        /*0c10*/ 	.word	0x000001a0
        /*0c14*/ 	.short	0x010a
        /*0c16*/ 	.byte	0xff
	.zero		1


	//   ....[177]....
        /*0c18*/ 	.word	0x0000a300
        /*0c1c*/ 	.word	0x00000000
        /*0c20*/ 	.word	0x00000190
        /*0c24*/ 	.short	0x010a
        /*0c26*/ 	.byte	0xff
	.zero		1


	//   ....[178]....
        /*0c28*/ 	.word	0x0000a360
        /*0c2c*/ 	.word	0x00000000
        /*0c30*/ 	.word	0x000001a0
        /*0c34*/ 	.short	0x010a
        /*0c36*/ 	.byte	0xff
	.zero		1


	//   ....[179]....
        /*0c38*/ 	.word	0x0000a3b0
        /*0c3c*/ 	.word	0x00000000
        /*0c40*/ 	.word	0x00000190
        /*0c44*/ 	.short	0x010a
        /*0c46*/ 	.byte	0xff
	.zero		1


	//   ....[180]....
        /*0c48*/ 	.word	0x0000a410
        /*0c4c*/ 	.word	0x00000002
        /*0c50*/ 	.word	0x000001d0
        /*0c54*/ 	.short	0x010a
        /*0c56*/ 	.byte	0xff
	.zero		1


	//   ....[181]....
        /*0c58*/ 	.word	0x0000a470
        /*0c5c*/ 	.word	0x00000000
        /*0c60*/ 	.word	0x00000000
        /*0c64*/ 	.short	0x010a
        /*0c66*/ 	.byte	0xff
	.zero		1


	//   ....[182]....
        /*0c68*/ 	.word	0x0000a4d0
        /*0c6c*/ 	.word	0x00000000
        /*0c70*/ 	.word	0x00000000
        /*0c74*/ 	.short	0x010a
        /*0c76*/ 	.byte	0xff
	.zero		1


	//   ....[183]....
        /*0c78*/ 	.word	0x0000a530
        /*0c7c*/ 	.word	0x00000000
        /*0c80*/ 	.word	0x00000000
        /*0c84*/ 	.short	0x010a
        /*0c86*/ 	.byte	0xff
	.zero		1


	//   ....[184]....
        /*0c88*/ 	.word	0x0000a590
        /*0c8c*/ 	.word	0x00000000
        /*0c90*/ 	.word	0x00000000
        /*0c94*/ 	.short	0x010a
        /*0c96*/ 	.byte	0xff
	.zero		1


	//   ....[185]....
        /*0c98*/ 	.word	0x0000a5f0
        /*0c9c*/ 	.word	0x00000000
        /*0ca0*/ 	.word	0x00000000
        /*0ca4*/ 	.short	0x010a
        /*0ca6*/ 	.byte	0xff
	.zero		1


	//   ....[186]....
        /*0ca8*/ 	.word	0x0000a640
        /*0cac*/ 	.word	0x00000000
        /*0cb0*/ 	.word	0x00000190
        /*0cb4*/ 	.short	0x010a
        /*0cb6*/ 	.byte	0xff
	.zero		1


	//   ....[187]....
        /*0cb8*/ 	.word	0x0000a6a0
        /*0cbc*/ 	.word	0x00000000
        /*0cc0*/ 	.word	0x00000188
        /*0cc4*/ 	.short	0x010a
        /*0cc6*/ 	.byte	0xff
	.zero		1


	//   ....[188]....
        /*0cc8*/ 	.word	0x0000a700
        /*0ccc*/ 	.word	0x00000000
        /*0cd0*/ 	.word	0x00000160
        /*0cd4*/ 	.short	0x010a
        /*0cd6*/ 	.byte	0xff
	.zero		1


	//   ....[189]....
        /*0cd8*/ 	.word	0x0000a760
        /*0cdc*/ 	.word	0x00000000
        /*0ce0*/ 	.word	0x00000168
        /*0ce4*/ 	.short	0x010a
        /*0ce6*/ 	.byte	0xff
	.zero		1


	//   ....[190]....
        /*0ce8*/ 	.word	0x0000a7c0
        /*0cec*/ 	.word	0x00000000
        /*0cf0*/ 	.word	0x00000170
        /*0cf4*/ 	.short	0x010a
        /*0cf6*/ 	.byte	0xff
	.zero		1


	//   ....[191]....
        /*0cf8*/ 	.word	0x0000a820
        /*0cfc*/ 	.word	0x00000000
        /*0d00*/ 	.word	0x00000178
        /*0d04*/ 	.short	0x010a
        /*0d06*/ 	.byte	0xff
	.zero		1


	//   ....[192]....
        /*0d08*/ 	.word	0x0000a880
        /*0d0c*/ 	.word	0x00000000
        /*0d10*/ 	.word	0x00000160
        /*0d14*/ 	.short	0x010a
        /*0d16*/ 	.byte	0xff
	.zero		1


	//   ....[193]....
        /*0d18*/ 	.word	0x0000a8e0
        /*0d1c*/ 	.word	0x00000000
        /*0d20*/ 	.word	0x00000168
        /*0d24*/ 	.short	0x010a
        /*0d26*/ 	.byte	0xff
	.zero		1


	//   ....[194]....
        /*0d28*/ 	.word	0x0000a940
        /*0d2c*/ 	.word	0x00000000
        /*0d30*/ 	.word	0x00000170
        /*0d34*/ 	.short	0x010a
        /*0d36*/ 	.byte	0xff
	.zero		1


	//   ....[195]....
        /*0d38*/ 	.word	0x0000a990
        /*0d3c*/ 	.word	0x00000000
        /*0d40*/ 	.word	0x00000190
        /*0d44*/ 	.short	0x010a
        /*0d46*/ 	.byte	0xff
	.zero		1


	//   ....[196]....
        /*0d48*/ 	.word	0x0000a9e0
        /*0d4c*/ 	.word	0x00000002
        /*0d50*/ 	.word	0x00000140
        /*0d54*/ 	.short	0x010a
        /*0d56*/ 	.byte	0xff
	.zero		1


	//   ....[197]....
        /*0d58*/ 	.word	0x0000aa30
        /*0d5c*/ 	.word	0x00000071
        /*0d60*/ 	.word	0x000001b0
        /*0d64*/ 	.short	0x010a
        /*0d66*/ 	.byte	0xff
	.zero		1


	//   ....[198]....
        /*0d68*/ 	.word	0x0000aa80
        /*0d6c*/ 	.word	0x00000000
        /*0d70*/ 	.word	0x00000140
        /*0d74*/ 	.short	0x010a
        /*0d76*/ 	.byte	0xff
	.zero		1


	//   ....[199]....
        /*0d78*/ 	.word	0x0000aad0
        /*0d7c*/ 	.word	0x00000000
        /*0d80*/ 	.word	0x00000140
        /*0d84*/ 	.short	0x010a
        /*0d86*/ 	.byte	0xff
	.zero		1


	//   ....[200]....
        /*0d88*/ 	.word	0x0000ab20
        /*0d8c*/ 	.word	0x00000000
        /*0d90*/ 	.word	0x00000140
        /*0d94*/ 	.short	0x010a
        /*0d96*/ 	.byte	0xff
	.zero		1


	//----- nvinfo : EIATTR_NUM_MBARRIERS
	.align		4
.L_48:
        /*0d98*/ 	.byte	0x03, 0x38
        /*0d9a*/ 	.short	0x0042


	//----- nvinfo : EIATTR_EXIT_INSTR_OFFSETS
	.align		4
        /*0d9c*/ 	.byte	0x04, 0x1c
        /*0d9e*/ 	.short	(.L_50 - .L_49)


	//   ....[0]....
.L_49:
        /*0da0*/ 	.word	0x00003030


	//   ....[1]....
        /*0da4*/ 	.word	0x00003520


	//   ....[2]....
        /*0da8*/ 	.word	0x00003580


	//   ....[3]....
        /*0dac*/ 	.word	0x00004390


	//   ....[4]....
        /*0db0*/ 	.word	0x000053c0


	//   ....[5]....
        /*0db4*/ 	.word	0x00005400


	//   ....[6]....
        /*0db8*/ 	.word	0x000099c0


	//----- nvinfo : EIATTR_MAX_THREADS
	.align		4
.L_50:
        /*0dbc*/ 	.byte	0x04, 0x05
        /*0dbe*/ 	.short	(.L_52 - .L_51)
.L_51:
        /*0dc0*/ 	.word	0x00000100
        /*0dc4*/ 	.word	0x00000001
        /*0dc8*/ 	.word	0x00000001


	//----- nvinfo : EIATTR_CRS_STACK_SIZE
	.align		4
.L_52:
        /*0dcc*/ 	.byte	0x04, 0x1e
        /*0dce*/ 	.short	(.L_54 - .L_53)
.L_53:
        /*0dd0*/ 	.word	0x00000000


	//----- nvinfo : EIATTR_CBANK_PARAM_SIZE
	.align		4
.L_54:
        /*0dd4*/ 	.byte	0x03, 0x19
        /*0dd6*/ 	.short	0x0800


	//----- nvinfo : EIATTR_PARAM_CBANK
	.align		4
        /*0dd8*/ 	.byte	0x04, 0x0a
        /*0dda*/ 	.short	(.L_56 - .L_55)
	.align		4
.L_55:
        /*0ddc*/ 	.word	index@(.nv.constant0._ZN7cutlass13device_kernelINS_4gemm6kernel13GemmUniversalIN4cute5tupleIJiiiiEEENS1_10collective13CollectiveMmaINS1_35MainloopSm100TmaUmmaWarpSpecializedILi20ELi2ELi4ENS5_IJNS4_1CILi1EEESB_SB_EEEEENS5_IJNSA_ILi64EEENSA_ILi256EEENSA_ILi32EEEEEENS_12float_e4m3_tENS5_IJlSB_lEEENS_12float_e5m2_tESJ_NS4_8TiledMMAINS4_8MMA_AtomIJNS4_10MMA_TraitsINS4_19SM100_MMA_F8F6F4_SSEJSI_SK_fSE_SF_NS4_17integral_constantINS4_4UMMA5MajorELSR_0EEESS_NSP_INSQ_7ScaleInELST_0EEESU_EEEEEENS4_6LayoutISC_NS5_IJNSA_ILi0EEESY_SY_EEEEENS5_IJNS4_10UnderscoreES11_S11_EEEEENS4_13SM90_TMA_LOADENS4_14ComposedLayoutINS4_7SwizzleILi1ELi4ELi3EEENS4_18smem_ptr_flag_bitsILi8EEENSX_INS5_IJNSA_ILi8EEESG_EEENS5_IJSG_SB_EEEEEEEvNS4_8identityES14_S1E_vS1F_EENS_8epilogue10collective18CollectiveEpilogueINS1H_23Sm100TmaWarpSpecializedILi4ELi2ELi32ELb0ELb0EEEJSH_NS5_IJNSX_ISE_SB_EES1M_EEESI_SJ_SI_SJ_NS1H_6fusion15FusionCallbacksIS1L_NS1O_17LinearCombinationISI_fSI_fLNS_15FloatRoundStyleE2EEESH_S1N_JEEENS4_5SM1004TMEM4LOAD26SM100_TMEM_LOAD_16dp32b32xES14_NS15_INS16_ILi2ELi4ELi3EEES19_NSX_INS5_IJS1A_SE_EEENS5_IJSE_SB_EEEEEEENS4_39AutoVectorizingCopyWithAssumedAlignmentILi128EEENS4_14SM90_TMA_STOREES22_S24_S24_EEEvvEEEEvNT_6ParamsE)
        /*0de0*/ 	.short	0x0380
        /*0de2*/ 	.short	0x0800


	//----- nvinfo : EIATTR_SW_WAR
	.align		4
.L_56:
        /*0de4*/ 	.byte	0x04, 0x36
        /*0de6*/ 	.short	(.L_58 - .L_57)
.L_57:
        /*0de8*/ 	.word	0x00000008
.L_58:


//--------------------- .nv.callgraph             --------------------------
	.section	.nv.callgraph,"",@"SHT_CUDA_CALLGRAPH"
	.align	4
	.sectionentsize	8
	.align		4
        /*0000*/ 	.word	0x00000000
	.align		4
        /*0004*/ 	.word	0xffffffff
	.align		4
        /*0008*/ 	.word	index@(_ZN7cutlass13device_kernelINS_4gemm6kernel13GemmUniversalIN4cute5tupleIJiiiiEEENS1_10collective13CollectiveMmaINS1_35MainloopSm100TmaUmmaWarpSpecializedILi20ELi2ELi4ENS5_IJNS4_1CILi1EEESB_SB_EEEEENS5_IJNSA_ILi64EEENSA_ILi256EEENSA_ILi32EEEEEENS_12float_e4m3_tENS5_IJlSB_lEEENS_12float_e5m2_tESJ_NS4_8TiledMMAINS4_8MMA_AtomIJNS4_10MMA_TraitsINS4_19SM100_MMA_F8F6F4_SSEJSI_SK_fSE_SF_NS4_17integral_constantINS4_4UMMA5MajorELSR_0EEESS_NSP_INSQ_7ScaleInELST_0EEESU_EEEEEENS4_6LayoutISC_NS5_IJNSA_ILi0EEESY_SY_EEEEENS5_IJNS4_10UnderscoreES11_S11_EEEEENS4_13SM90_TMA_LOADENS4_14ComposedLayoutINS4_7SwizzleILi1ELi4ELi3EEENS4_18smem_ptr_flag_bitsILi8EEENSX_INS5_IJNSA_ILi8EEESG_EEENS5_IJSG_SB_EEEEEEEvNS4_8identityES14_S1E_vS1F_EENS_8epilogue10collective18CollectiveEpilogueINS1H_23Sm100TmaWarpSpecializedILi4ELi2ELi32ELb0ELb0EEEJSH_NS5_IJNSX_ISE_SB_EES1M_EEESI_SJ_SI_SJ_NS1H_6fusion15FusionCallbacksIS1L_NS1O_17LinearCombinationISI_fSI_fLNS_15FloatRoundStyleE2EEESH_S1N_JEEENS4_5SM1004TMEM4LOAD26SM100_TMEM_LOAD_16dp32b32xES14_NS15_INS16_ILi2ELi4ELi3EEES19_NSX_INS5_IJS1A_SE_EEENS5_IJSE_SB_EEEEEEENS4_39AutoVectorizingCopyWithAssumedAlignmentILi128EEENS4_14SM90_TMA_STOREES22_S24_S24_EEEvvEEEEvNT_6ParamsE)
	.align		4
        /*000c*/ 	.word	index@(__assertfail)
	.align		4
        /*0010*/ 	.word	0x00000000
	.align		4
        /*0014*/ 	.word	0xfffffffe
	.align		4
        /*0018*/ 	.word	0x00000000
	.align		4
        /*001c*/ 	.word	0xfffffffd
	.align		4
        /*0020*/ 	.word	0x00000000
	.align		4
        /*0024*/ 	.word	0xfffffffc


//--------------------- .nv.constant4             --------------------------
	.section	.nv.constant4,"a",@progbits
	.align	8
	.align		8
.nv.constant4:
        /*0000*/ 	.dword	__assertfail
	.align		8
        /*0008*/ 	.dword	__unnamed_1
	.align		8
        /*0010*/ 	.dword	__unnamed_2
	.align		8
        /*0018*/ 	.dword	__unnamed_3
	.align		8
        /*0020*/ 	.dword	_ZN40_INTERNAL_c12b804a_4_k_cu_9fe3aa80_356914cuda3std3__45__cpo5beginE
	.align		8
        /*0028*/ 	.dword	_ZN40_INTERNAL_c12b804a_4_k_cu_9fe3aa80_356914cuda3std3__45__cpo3endE
	.align		8
        /*0030*/ 	.dword	_ZN40_INTERNAL_c12b804a_4_k_cu_9fe3aa80_356914cuda3std3__45__cpo6cbeginE
	.align		8
        /*0038*/ 	.dword	_ZN40_INTERNAL_c12b804a_4_k_cu_9fe3aa80_356914cuda3std3__45__cpo4cendE
	.align		8
        /*0040*/ 	.dword	_ZN40_INTERNAL_c12b804a_4_k_cu_9fe3aa80_356914cuda3std3__442_GLOBAL__N__c12b804a_4_k_cu_9fe3aa80_356916ignoreE
	.align		8
        /*0048*/ 	.dword	_ZN40_INTERNAL_c12b804a_4_k_cu_9fe3aa80_356914cuda3std3__419piecewise_constructE
	.align		8
        /*0050*/ 	.dword	_ZN40_INTERNAL_c12b804a_4_k_cu_9fe3aa80_356914cuda3std3__48in_placeE
	.align		8
        /*0058*/ 	.dword	_ZN40_INTERNAL_c12b804a_4_k_cu_9fe3aa80_356914cuda3std6ranges3__45__cpo4swapE
	.align		8
        /*0060*/ 	.dword	_ZN40_INTERNAL_c12b804a_4_k_cu_9fe3aa80_356914cuda3std6ranges3__45__cpo9iter_moveE
	.align		8
        /*0068*/ 	.dword	_ZN40_INTERNAL_c12b804a_4_k_cu_9fe3aa80_356914cute7productE
	.align		8
        /*0070*/ 	.dword	_ZN40_INTERNAL_c12b804a_4_k_cu_9fe3aa80_356914cute1_E
	.align		8
        /*0078*/ 	.dword	$str$25
	.align		8
        /*0080*/ 	.dword	$str$26
	.align		8
        /*0088*/ 	.dword	$str$27
	.align		8
        /*0090*/ 	.dword	$str$28


//--------------------- .text._ZN7cutlass13device_kernelINS_4gemm6kernel13GemmUniversalIN4cute5tupleIJiiiiEEENS1_10collective13CollectiveMmaINS1_35MainloopSm100TmaUmmaWarpSpecializedILi20ELi2ELi4ENS5_IJNS4_1CILi1EEESB_SB_EEEEENS5_IJNSA_ILi64EEENSA_ILi256EEENSA_ILi32EEEEEENS_12float_e4m3_tENS5_IJlSB_lEEENS_12float_e5m2_tESJ_NS4_8TiledMMAINS4_8MMA_AtomIJNS4_10MMA_TraitsINS4_19SM100_MMA_F8F6F4_SSEJSI_SK_fSE_SF_NS4_17integral_constantINS4_4UMMA5MajorELSR_0EEESS_NSP_INSQ_7ScaleInELST_0EEESU_EEEEEENS4_6LayoutISC_NS5_IJNSA_ILi0EEESY_SY_EEEEENS5_IJNS4_10UnderscoreES11_S11_EEEEENS4_13SM90_TMA_LOADENS4_14ComposedLayoutINS4_7SwizzleILi1ELi4ELi3EEENS4_18smem_ptr_flag_bitsILi8EEENSX_INS5_IJNSA_ILi8EEESG_EEENS5_IJSG_SB_EEEEEEEvNS4_8identityES14_S1E_vS1F_EENS_8epilogue10collective18CollectiveEpilogueINS1H_23Sm100TmaWarpSpecializedILi4ELi2ELi32ELb0ELb0EEEJSH_NS5_IJNSX_ISE_SB_EES1M_EEESI_SJ_SI_SJ_NS1H_6fusion15FusionCallbacksIS1L_NS1O_17LinearCombinationISI_fSI_fLNS_15FloatRoundStyleE2EEESH_S1N_JEEENS4_5SM1004TMEM4LOAD26SM100_TMEM_LOAD_16dp32b32xES14_NS15_INS16_ILi2ELi4ELi3EEES19_NSX_INS5_IJS1A_SE_EEENS5_IJSE_SB_EEEEEEENS4_39AutoVectorizingCopyWithAssumedAlignmentILi128EEENS4_14SM90_TMA_STOREES22_S24_S24_EEEvvEEEEvNT_6ParamsE --------------------------
	.section	.text._ZN7cutlass13device_kernelINS_4gemm6kernel13GemmUniversalIN4cute5tupleIJiiiiEEENS1_10collective13CollectiveMmaINS1_35MainloopSm100TmaUmmaWarpSpecializedILi20ELi2ELi4ENS5_IJNS4_1CILi1EEESB_SB_EEEEENS5_IJNSA_ILi64EEENSA_ILi256EEENSA_ILi32EEEEEENS_12float_e4m3_tENS5_IJlSB_lEEENS_12float_e5m2_tESJ_NS4_8TiledMMAINS4_8MMA_AtomIJNS4_10MMA_TraitsINS4_19SM100_MMA_F8F6F4_SSEJSI_SK_fSE_SF_NS4_17integral_constantINS4_4UMMA5MajorELSR_0EEESS_NSP_INSQ_7ScaleInELST_0EEESU_EEEEEENS4_6LayoutISC_NS5_IJNSA_ILi0EEESY_SY_EEEEENS5_IJNS4_10UnderscoreES11_S11_EEEEENS4_13SM90_TMA_LOADENS4_14ComposedLayoutINS4_7SwizzleILi1ELi4ELi3EEENS4_18smem_ptr_flag_bitsILi8EEENSX_INS5_IJNSA_ILi8EEESG_EEENS5_IJSG_SB_EEEEEEEvNS4_8identityES14_S1E_vS1F_EENS_8epilogue10collective18CollectiveEpilogueINS1H_23Sm100TmaWarpSpecializedILi4ELi2ELi32ELb0ELb0EEEJSH_NS5_IJNSX_ISE_SB_EES1M_EEESI_SJ_SI_SJ_NS1H_6fusion15FusionCallbacksIS1L_NS1O_17LinearCombinationISI_fSI_fLNS_15FloatRoundStyleE2EEESH_S1N_JEEENS4_5SM1004TMEM4LOAD26SM100_TMEM_LOAD_16dp32b32xES14_NS15_INS16_ILi2ELi4ELi3EEES19_NSX_INS5_IJS1A_SE_EEENS5_IJSE_SB_EEEEEEENS4_39AutoVectorizingCopyWithAssumedAlignmentILi128EEENS4_14SM90_TMA_STOREES22_S24_S24_EEEvvEEEEvNT_6ParamsE,"ax",@progbits
	.align	128
.text._ZN7cutlass13device_kernelINS_4gemm6kernel13GemmUniversalIN4cute5tupleIJiiiiEEENS1_10collective13CollectiveMmaINS1_35MainloopSm100TmaUmmaWarpSpecializedILi20ELi2ELi4ENS5_IJNS4_1CILi1EEESB_SB_EEEEENS5_IJNSA_ILi64EEENSA_ILi256EEENSA_ILi32EEEEEENS_12float_e4m3_tENS5_IJlSB_lEEENS_12float_e5m2_tESJ_NS4_8TiledMMAINS4_8MMA_AtomIJNS4_10MMA_TraitsINS4_19SM100_MMA_F8F6F4_SSEJSI_SK_fSE_SF_NS4_17integral_constantINS4_4UMMA5MajorELSR_0EEESS_NSP_INSQ_7ScaleInELST_0EEESU_EEEEEENS4_6LayoutISC_NS5_IJNSA_ILi0EEESY_SY_EEEEENS5_IJNS4_10UnderscoreES11_S11_EEEEENS4_13SM90_TMA_LOADENS4_14ComposedLayoutINS4_7SwizzleILi1ELi4ELi3EEENS4_18smem_ptr_flag_bitsILi8EEENSX_INS5_IJNSA_ILi8EEESG_EEENS5_IJSG_SB_EEEEEEEvNS4_8identityES14_S1E_vS1F_EENS_8epilogue10collective18CollectiveEpilogueINS1H_23Sm100TmaWarpSpecializedILi4ELi2ELi32ELb0ELb0EEEJSH_NS5_IJNSX_ISE_SB_EES1M_EEESI_SJ_SI_SJ_NS1H_6fusion15FusionCallbacksIS1L_NS1O_17LinearCombinationISI_fSI_fLNS_15FloatRoundStyleE2EEESH_S1N_JEEENS4_5SM1004TMEM4LOAD26SM100_TMEM_LOAD_16dp32b32xES14_NS15_INS16_ILi2ELi4ELi3EEES19_NSX_INS5_IJS1A_SE_EEENS5_IJSE_SB_EEEEEEENS4_39AutoVectorizingCopyWithAssumedAlignmentILi128EEENS4_14SM90_TMA_STOREES22_S24_S24_EEEvvEEEEvNT_6ParamsE:
        .type           _ZN7cutlass13device_kernelINS_4gemm6kernel13GemmUniversalIN4cute5tupleIJiiiiEEENS1_10collective13CollectiveMmaINS1_35MainloopSm100TmaUmmaWarpSpecializedILi20ELi2ELi4ENS5_IJNS4_1CILi1EEESB_SB_EEEEENS5_IJNSA_ILi64EEENSA_ILi256EEENSA_ILi32EEEEEENS_12float_e4m3_tENS5_IJlSB_lEEENS_12float_e5m2_tESJ_NS4_8TiledMMAINS4_8MMA_AtomIJNS4_10MMA_TraitsINS4_19SM100_MMA_F8F6F4_SSEJSI_SK_fSE_SF_NS4_17integral_constantINS4_4UMMA5MajorELSR_0EEESS_NSP_INSQ_7ScaleInELST_0EEESU_EEEEEENS4_6LayoutISC_NS5_IJNSA_ILi0EEESY_SY_EEEEENS5_IJNS4_10UnderscoreES11_S11_EEEEENS4_13SM90_TMA_LOADENS4_14ComposedLayoutINS4_7SwizzleILi1ELi4ELi3EEENS4_18smem_ptr_flag_bitsILi8EEENSX_INS5_IJNSA_ILi8EEESG_EEENS5_IJSG_SB_EEEEEEEvNS4_8identityES14_S1E_vS1F_EENS_8epilogue10collective18CollectiveEpilogueINS1H_23Sm100TmaWarpSpecializedILi4ELi2ELi32ELb0ELb0EEEJSH_NS5_IJNSX_ISE_SB_EES1M_EEESI_SJ_SI_SJ_NS1H_6fusion15FusionCallbacksIS1L_NS1O_17LinearCombinationISI_fSI_fLNS_15FloatRoundStyleE2EEESH_S1N_JEEENS4_5SM1004TMEM4LOAD26SM100_TMEM_LOAD_16dp32b32xES14_NS15_INS16_ILi2ELi4ELi3EEES19_NSX_INS5_IJS1A_SE_EEENS5_IJSE_SB_EEEEEEENS4_39AutoVectorizingCopyWithAssumedAlignmentILi128EEENS4_14SM90_TMA_STOREES22_S24_S24_EEEvvEEEEvNT_6ParamsE,@function
        .size           _ZN7cutlass13device_kernelINS_4gemm6kernel13GemmUniversalIN4cute5tupleIJiiiiEEENS1_10collective13CollectiveMmaINS1_35MainloopSm100TmaUmmaWarpSpecializedILi20ELi2ELi4ENS5_IJNS4_1CILi1EEESB_SB_EEEEENS5_IJNSA_ILi64EEENSA_ILi256EEENSA_ILi32EEEEEENS_12float_e4m3_tENS5_IJlSB_lEEENS_12float_e5m2_tESJ_NS4_8TiledMMAINS4_8MMA_AtomIJNS4_10MMA_TraitsINS4_19SM100_MMA_F8F6F4_SSEJSI_SK_fSE_SF_NS4_17integral_constantINS4_4UMMA5MajorELSR_0EEESS_NSP_INSQ_7ScaleInELST_0EEESU_EEEEEENS4_6LayoutISC_NS5_IJNSA_ILi0EEESY_SY_EEEEENS5_IJNS4_10UnderscoreES11_S11_EEEEENS4_13SM90_TMA_LOADENS4_14ComposedLayoutINS4_7SwizzleILi1ELi4ELi3EEENS4_18smem_ptr_flag_bitsILi8EEENSX_INS5_IJNSA_ILi8EEESG_EEENS5_IJSG_SB_EEEEEEEvNS4_8identityES14_S1E_vS1F_EENS_8epilogue10collective18CollectiveEpilogueINS1H_23Sm100TmaWarpSpecializedILi4ELi2ELi32ELb0ELb0EEEJSH_NS5_IJNSX_ISE_SB_EES1M_EEESI_SJ_SI_SJ_NS1H_6fusion15FusionCallbacksIS1L_NS1O_17LinearCombinationISI_fSI_fLNS_15FloatRoundStyleE2EEESH_S1N_JEEENS4_5SM1004TMEM4LOAD26SM100_TMEM_LOAD_16dp32b32xES14_NS15_INS16_ILi2ELi4ELi3EEES19_NSX_INS5_IJS1A_SE_EEENS5_IJSE_SB_EEEEEEENS4_39AutoVectorizingCopyWithAssumedAlignmentILi128EEENS4_14SM90_TMA_STOREES22_S24_S24_EEEvvEEEEvNT_6ParamsE,(.L_x_219 - _ZN7cutlass13device_kernelINS_4gemm6kernel13GemmUniversalIN4cute5tupleIJiiiiEEENS1_10collective13CollectiveMmaINS1_35MainloopSm100TmaUmmaWarpSpecializedILi20ELi2ELi4ENS5_IJNS4_1CILi1EEESB_SB_EEEEENS5_IJNSA_ILi64EEENSA_ILi256EEENSA_ILi32EEEEEENS_12float_e4m3_tENS5_IJlSB_lEEENS_12float_e5m2_tESJ_NS4_8TiledMMAINS4_8MMA_AtomIJNS4_10MMA_TraitsINS4_19SM100_MMA_F8F6F4_SSEJSI_SK_fSE_SF_NS4_17integral_constantINS4_4UMMA5MajorELSR_0EEESS_NSP_INSQ_7ScaleInELST_0EEESU_EEEEEENS4_6LayoutISC_NS5_IJNSA_ILi0EEESY_SY_EEEEENS5_IJNS4_10UnderscoreES11_S11_EEEEENS4_13SM90_TMA_LOADENS4_14ComposedLayoutINS4_7SwizzleILi1ELi4ELi3EEENS4_18smem_ptr_flag_bitsILi8EEENSX_INS5_IJNSA_ILi8EEESG_EEENS5_IJSG_SB_EEEEEEEvNS4_8identityES14_S1E_vS1F_EENS_8epilogue10collective18CollectiveEpilogueINS1H_23Sm100TmaWarpSpecializedILi4ELi2ELi32ELb0ELb0EEEJSH_NS5_IJNSX_ISE_SB_EES1M_EEESI_SJ_SI_SJ_NS1H_6fusion15FusionCallbacksIS1L_NS1O_17LinearCombinationISI_fSI_fLNS_15FloatRoundStyleE2EEESH_S1N_JEEENS4_5SM1004TMEM4LOAD26SM100_TMEM_LOAD_16dp32b32xES14_NS15_INS16_ILi2ELi4ELi3EEES19_NSX_INS5_IJS1A_SE_EEENS5_IJSE_SB_EEEEEEENS4_39AutoVectorizingCopyWithAssumedAlignmentILi128EEENS4_14SM90_TMA_STOREES22_S24_S24_EEEvvEEEEvNT_6ParamsE)
        .other          _ZN7cutlass13device_kernelINS_4gemm6kernel13GemmUniversalIN4cute5tupleIJiiiiEEENS1_10collective13CollectiveMmaINS1_35MainloopSm100TmaUmmaWarpSpecializedILi20ELi2ELi4ENS5_IJNS4_1CILi1EEESB_SB_EEEEENS5_IJNSA_ILi64EEENSA_ILi256EEENSA_ILi32EEEEEENS_12float_e4m3_tENS5_IJlSB_lEEENS_12float_e5m2_tESJ_NS4_8TiledMMAINS4_8MMA_AtomIJNS4_10MMA_TraitsINS4_19SM100_MMA_F8F6F4_SSEJSI_SK_fSE_SF_NS4_17integral_constantINS4_4UMMA5MajorELSR_0EEESS_NSP_INSQ_7ScaleInELST_0EEESU_EEEEEENS4_6LayoutISC_NS5_IJNSA_ILi0EEESY_SY_EEEEENS5_IJNS4_10UnderscoreES11_S11_EEEEENS4_13SM90_TMA_LOADENS4_14ComposedLayoutINS4_7SwizzleILi1ELi4ELi3EEENS4_18smem_ptr_flag_bitsILi8EEENSX_INS5_IJNSA_ILi8EEESG_EEENS5_IJSG_SB_EEEEEEEvNS4_8identityES14_S1E_vS1F_EENS_8epilogue10collective18CollectiveEpilogueINS1H_23Sm100TmaWarpSpecializedILi4ELi2ELi32ELb0ELb0EEEJSH_NS5_IJNSX_ISE_SB_EES1M_EEESI_SJ_SI_SJ_NS1H_6fusion15FusionCallbacksIS1L_NS1O_17LinearCombinationISI_fSI_fLNS_15FloatRoundStyleE2EEESH_S1N_JEEENS4_5SM1004TMEM4LOAD26SM100_TMEM_LOAD_16dp32b32xES14_NS15_INS16_ILi2ELi4ELi3EEES19_NSX_INS5_IJS1A_SE_EEENS5_IJSE_SB_EEEEEEENS4_39AutoVectorizingCopyWithAssumedAlignmentILi128EEENS4_14SM90_TMA_STOREES22_S24_S24_EEEvvEEEEvNT_6ParamsE,@"STO_CUDA_ENTRY STV_DEFAULT"
_ZN7cutlass13device_kernelINS_4gemm6kernel13GemmUniversalIN4cute5tupleIJiiiiEEENS1_10collective13CollectiveMmaINS1_35MainloopSm100TmaUmmaWarpSpecializedILi20ELi2ELi4ENS5_IJNS4_1CILi1EEESB_SB_EEEEENS5_IJNSA_ILi64EEENSA_ILi256EEENSA_ILi32EEEEEENS_12float_e4m3_tENS5_IJlSB_lEEENS_12float_e5m2_tESJ_NS4_8TiledMMAINS4_8MMA_AtomIJNS4_10MMA_TraitsINS4_19SM100_MMA_F8F6F4_SSEJSI_SK_fSE_SF_NS4_17integral_constantINS4_4UMMA5MajorELSR_0EEESS_NSP_INSQ_7ScaleInELST_0EEESU_EEEEEENS4_6LayoutISC_NS5_IJNSA_ILi0EEESY_SY_EEEEENS5_IJNS4_10UnderscoreES11_S11_EEEEENS4_13SM90_TMA_LOADENS4_14ComposedLayoutINS4_7SwizzleILi1ELi4ELi3EEENS4_18smem_ptr_flag_bitsILi8EEENSX_INS5_IJNSA_ILi8EEESG_EEENS5_IJSG_SB_EEEEEEEvNS4_8identityES14_S1E_vS1F_EENS_8epilogue10collective18CollectiveEpilogueINS1H_23Sm100TmaWarpSpecializedILi4ELi2ELi32ELb0ELb0EEEJSH_NS5_IJNSX_ISE_SB_EES1M_EEESI_SJ_SI_SJ_NS1H_6fusion15FusionCallbacksIS1L_NS1O_17LinearCombinationISI_fSI_fLNS_15FloatRoundStyleE2EEESH_S1N_JEEENS4_5SM1004TMEM4LOAD26SM100_TMEM_LOAD_16dp32b32xES14_NS15_INS16_ILi2ELi4ELi3EEES19_NSX_INS5_IJS1A_SE_EEENS5_IJSE_SB_EEEEEEENS4_39AutoVectorizingCopyWithAssumedAlignmentILi128EEENS4_14SM90_TMA_STOREES22_S24_S24_EEEvvEEEEvNT_6ParamsE:
[----:B------:R-:W1:Y:S01]  /*0000*/  LDC R1, c[0x0][0x37c] ;  /* 0x0000df00ff017b82 */ /* 0x000e620000000800 */
[----:B------:R-:W2:Y:S01]  /*0010*/  S2R R108, SR_TID.X ;  /* 0x00000000006c7919 */ /* 0x000ea20000002100 */
[----:B------:R-:W3:Y:S01]  /*0020*/  LDCU.64 UR4, c[0x0][0x890] ;  /* 0x00011200ff0477ac */ /* 0x000ee20008000a00 */
[----:B------:R-:W-:Y:S02]  /*0030*/  PRMT R96, RZ, 0x7610, R96 ;  /* 0x00007610ff607816 */ /* 0x000fe40000000060 */
[----:B------:R-:W-:Y:S01]  /*0040*/  ELECT P5, URZ, PT ;  /* 0x0000000000ff782f */ /* 0x000fe200038a0000 */
[----:B------:R-:W4:Y:S01]  /*0050*/  LDCU.64 UR46, c[0x0][0x358] ;  /* 0x00006b00ff2e77ac */ /* 0x000f220008000a00 */
[----:B---3--:R-:W-:-:S04]  /*0060*/  UISETP.NE.U32.AND UP0, UPT, UR4, URZ, UPT ;  /* 0x000000ff0400728c */ /* 0x008fc8000bf05070 */
[----:B------:R-:W-:Y:S01]  /*0070*/  UISETP.NE.AND.EX UP0, UPT, UR5, URZ, UPT, UP0 ;  /* 0x000000ff0500728c */ /* 0x000fe2000bf05300 */
[----:B--2---:R-:W-:-:S05]  /*0080*/  SHF.R.U32.HI R101, RZ, 0x5, R108 ;  /* 0x00000005ff657819 */ /* 0x004fca000001166c */
[----:B------:R-:W2:Y:S02]  /*0090*/  SHFL.IDX PT, R0, R101, RZ, 0x1f ;  /* 0x00001fff65007589 */ /* 0x000ea400000e0000 */
[----:B--2---:R-:W-:Y:S01]  /*00a0*/  R2UR UR8, R0 ;  /* 0x00000000000872ca */ /* 0x004fe200000e0000 */
[----:B-1--4-:R-:W-:-:S14]  /*00b0*/  BRA.U UP0, `(.L_x_0) ;  /* 0x00000001002c7547 */ /* 0x012fdc000b800000 */
[----:B------:R-:W1:Y:S02]  /*00c0*/  LDCU.64 UR6, c[0x0][0x888] ;  /* 0x00011100ff0677ac */ /* 0x000e640008000a00 */
[----:B-1----:R-:W-:-:S04]  /*00d0*/  UISETP.NE.U32.AND UP0, UPT, UR6, URZ, UPT ;  /* 0x000000ff0600728c */ /* 0x002fc8000bf05070 */
[----:B------:R-:W-:-:S09]  /*00e0*/  UISETP.NE.AND.EX UP0, UPT, UR7, URZ, UPT, UP0 ;  /* 0x000000ff0700728c */ /* 0x000fd2000bf05300 */
[----:B------:R-:W-:Y:S05]  /*00f0*/  BRA.U !UP0, `(.L_x_1) ;  /* 0x0000000108107547 */ /* 0x000fea000b800000 */
[----:B------:R-:W1:Y:S02]  /*0100*/  LDC.64 R2, c[0x0][0x888] ;  /* 0x00022200ff027b82 */ /* 0x000e640000000a00 */
[----:B-1----:R1:W5:Y:S01]  /*0110*/  LDG.E R49, desc[UR46][R2.64] ;  /* 0x0000002e02317981 */ /* 0x002362000c1e1900 */
[----:B------:R-:W-:Y:S01]  /*0120*/  HFMA2 R96, -RZ, RZ, 0, 5.9604644775390625e-08 ;  /* 0x00000001ff607431 */ /* 0x000fe200000001ff */
[----:B------:R-:W-:Y:S05]  /*0130*/  BRA `(.L_x_0) ;  /* 0x00000000000c7947 */ /* 0x000fea0003800000 */
.L_x_1:
[----:B------:R-:W1:Y:S01]  /*0140*/  LDCU UR6, c[0x0][0x880] ;  /* 0x00011000ff0677ac */ /* 0x000e620008000800 */
[----:B------:R-:W-:Y:S01]  /*0150*/  HFMA2 R96, -RZ, RZ, 0, 5.9604644775390625e-08 ;  /* 0x00000001ff607431 */ /* 0x000fe200000001ff */
[----:B-1----:R-:W-:-:S07]  /*0160*/  MOV R49, UR6 ;  /* 0x0000000600317c02 */ /* 0x002fce0008000f00 */
.L_x_0:
[----:B------:R-:W2:Y:S02]  /*0170*/  LDCU.64 UR6, c[0x0][0x8b0] ;  /* 0x00011600ff0677ac */ /* 0x000ea40008000a00 */
[----:B--2---:R-:W-:-:S04]  /*0180*/  UISETP.NE.U32.AND UP0, UPT, UR6, URZ, UPT ;  /* 0x000000ff0600728c */ /* 0x004fc8000bf05070 */
[----:B------:R-:W-:-:S09]  /*0190*/  UISETP.NE.AND.EX UP0, UPT, UR7, URZ, UPT, UP0 ;  /* 0x000000ff0700728c */ /* 0x000fd2000bf05300 */
[----:B------:R-:W-:Y:S05]  /*01a0*/  BRA.U UP0, `(.L_x_2) ;  /* 0x0000000100247547 */ /* 0x000fea000b800000 */
[----:B------:R-:W2:Y:S02]  /*01b0*/  LDCU.64 UR6, c[0x0][0x8a8] ;  /* 0x00011500ff0677ac */ /* 0x000ea40008000a00 */
[----:B--2---:R-:W-:-:S04]  /*01c0*/  UISETP.NE.U32.AND UP0, UPT, UR6, URZ, UPT ;  /* 0x000000ff0600728c */ /* 0x004fc8000bf05070 */
[----:B------:R-:W-:-:S09]  /*01d0*/  UISETP.NE.AND.EX UP0, UPT, UR7, URZ, UPT, UP0 ;  /* 0x000000ff0700728c */ /* 0x000fd2000bf05300 */
[----:B------:R-:W-:Y:S05]  /*01e0*/  BRA.U !UP0, `(.L_x_3) ;  /* 0x00000001080c7547 */ /* 0x000fea000b800000 */
[----:B-1----:R-:W1:Y:S02]  /*01f0*/  LDC.64 R2, c[0x0][0x8a8] ;  /* 0x00022a00ff027b82 */ /* 0x002e640000000a00 */
[----:B-1----:R2:W5:Y:S01]  /*0200*/  LDG.E R47, desc[UR46][R2.64] ;  /* 0x0000002e022f7981 */ /* 0x002562000c1e1900 */
[----:B------:R-:W-:Y:S05]  /*0210*/  BRA `(.L_x_2) ;  /* 0x0000000000087947 */ /* 0x000fea0003800000 */
.L_x_3:
[----:B------:R-:W2:Y:S02]  /*0220*/  LDCU UR6, c[0x0][0x8a0] ;  /* 0x00011400ff0677ac */ /* 0x000ea40008000800 */
[----:B--2---:R-:W-:Y:S02]  /*0230*/  MOV R47, UR6 ;  /* 0x00000006002f7c02 */ /* 0x004fe40008000f00 */
.L_x_2:
[----:B------:R-:W-:Y:S01]  /*0240*/  IMAD.U32 R0, RZ, RZ, UR8 ;  /* 0x00000008ff007e24 */ /* 0x000fe2000f8e00ff */
[----:B------:R-:W-:Y:S04]  /*0250*/  BSSY.RECONVERGENT B0, `(.L_x_4) ;  /* 0x000000c000007945 */ /* 0x000fe80003800200 */
[C---:B------:R-:W-:Y:S02]  /*0260*/  ISETP.NE.OR P1, PT, R0.reuse, 0x1, !P5 ;  /* 0x000000010000780c */ /* 0x040fe40006f25670 */
[----:B------:R-:W-:-:S11]  /*0270*/  ISETP.NE.OR P0, PT, R0, 0x3, !P5 ;  /* 0x000000030000780c */ /* 0x000fd60006f05670 */
[----:B------:R-:W-:Y:S05]  /*0280*/  @P1 BRA `(.L_x_5) ;  /* 0x0000000000201947 */ /* 0x000fea0003800000 */
[----:B------:R-:W3:Y:S02]  /*0290*/  LDCU.64 UR6, c[0x0][0x348] ;  /* 0x00006900ff0677ac */ /* 0x000ee40008000a00 */
[----:B---3--:R-:W-:Y:S02]  /*02a0*/  UIADD3 UR10, UP1, UPT, UR6, 0x80, URZ ;  /* 0x00000080060a7890 */ /* 0x008fe4000ff3e0ff */
[----:B------:R-:W-:Y:S02]  /*02b0*/  UIADD3 UR6, UP0, UPT, UR6, 0x180, URZ ;  /* 0x0000018006067890 */ /* 0x000fe4000ff1e0ff */
[----:B------:R-:W-:Y:S02]  /*02c0*/  UIADD3.X UR11, UPT, UPT, URZ, UR7, URZ, UP1, !UPT ;  /* 0x00000007ff0b7290 */ /* 0x000fe40008ffe4ff */
[----:B------:R-:W-:-:S07]  /*02d0*/  UIADD3.X UR7, UPT, UPT, URZ, UR7, URZ, UP0, !UPT ;  /* 0x00000007ff077290 */ /* 0x000fce00087fe4ff */
[----:B------:R3:W-:Y:S02]  /*02e0*/  UTMACCTL.PF [UR10] ;  /* 0x000000000a0079b9 */ /* 0x0007e40008040000 */
[----:B------:R3:W-:Y:S02]  /*02f0*/  UTMACCTL.PF [UR6] ;  /* 0x00000000060079b9 */ /* 0x0007e40008040000 */
[----:B---3--:R-:W-:Y:S01]  /*0300*/  NOP ;  /* 0x0000000000007918 */ /* 0x008fe20000000000 */
.L_x_5:
[----:B------:R-:W-:Y:S05]  /*0310*/  BSYNC.RECONVERGENT B0 ;  /* 0x0000000000007941 */ /* 0x000fea0003800200 */
.L_x_4:
[----:B------:R-:W-:Y:S04]  /*0320*/  BSSY.RECONVERGENT B0, `(.L_x_6) ;  /* 0x000000a000007945 */ /* 0x000fe80003800200 */
        /* <DEDUP_REMOVED lines=9> */
.L_x_7:
[----:B------:R-:W-:Y:S05]  /*03c0*/  BSYNC.RECONVERGENT B0 ;  /* 0x0000000000007941 */ /* 0x000fea0003800200 */
.L_x_6:
[----:B------:R-:W3:Y:S01]  /*03d0*/  LDCU.64 UR6, c[0x0][0x888] ;  /* 0x00011100ff0677ac */ /* 0x000ee20008000a00 */
[----:B------:R-:W-:Y:S02]  /*03e0*/  UISETP.EQ.U32.AND UP1, UPT, UR4, URZ, UPT ;  /* 0x000000ff0400728c */ /* 0x000fe4000bf22070 */
[----:B------:R-:W-:Y:S02]  /*03f0*/  UPLOP3.LUT UP2, UPT, UPT, UPT, UPT, 0x80, 0x8 ;  /* 0x000000000008789c */ /* 0x000fe40003f4f070 */
[----:B---3--:R-:W-:-:S04]  /*0400*/  UISETP.NE.U32.AND UP0, UPT, UR6, URZ, UPT ;  /* 0x000000ff0600728c */ /* 0x008fc8000bf05070 */
[----:B------:R-:W-:-:S04]  /*0410*/  UISETP.NE.AND.EX UP0, UPT, UR7, URZ, UPT, UP0 ;  /* 0x000000ff0700728c */ /* 0x000fc8000bf05300 */
[----:B------:R-:W-:-:S04]  /*0420*/  UISETP.EQ.OR.EX UP3, UPT, UR5, URZ, !UP0, UP1 ;  /* 0x000000ff0500728c */ /* 0x000fc8000c762710 */
[----:B------:R-:W-:-:S05]  /*0430*/  UP2UR UR50, UPR, URZ, 0x8 ;  /* 0x00000008ff327883 */ /* 0x000fca0008000000 */
[----:B------:R-:W-:Y:S07]  /*0440*/  BRA.U !UP3, `(.L_x_8) ;  /* 0x000000010b207547 */ /* 0x000fee000b800000 */
[----:B------:R-:W-:Y:S01]  /*0450*/  UISETP.NE.U32.AND UP2, UPT, UR4, URZ, UPT ;  /* 0x000000ff0400728c */ /* 0x000fe2000bf45070 */
[----:B-----5:R-:W-:Y:S01]  /*0460*/  FSETP.NEU.AND P0, PT, R49, RZ, PT ;  /* 0x000000ff3100720b */ /* 0x020fe20003f0d000 */
[----:B------:R-:W-:Y:S02]  /*0470*/  USEL UR4, URZ, 0xffffffff, UP0 ;  /* 0xffffffffff047887 */ /* 0x000fe40008000000 */
[----:B------:R-:W-:-:S10]  /*0480*/  UISETP.NE.AND.EX UP2, UPT, UR5, URZ, UPT, UP2 ;  /* 0x000000ff0500728c */ /* 0x000fd4000bf45320 */
[----:B------:R-:W-:Y:S01]  /*0490*/  VOTEU.ANY UP1, P0 ;  /* 0x0000000000ff7886 */ /* 0x000fe20000020100 */
[----:B------:R-:W-:-:S04]  /*04a0*/  @!UP2 USEL UR4, URZ, 0xffffffff, UP1 ;  /* 0xffffffffff04a887 */ /* 0x000fc80008800000 */
[----:B------:R-:W-:-:S04]  /*04b0*/  ULOP3.LUT UR4, UR4, 0x1, URZ, 0xc0, !UPT ;  /* 0x0000000104047892 */ /* 0x000fc8000f8ec0ff */
[----:B------:R-:W-:-:S11]  /*04c0*/  UISETP.NE.U32.AND UP2, UPT, UR4, 0x1, UPT ;  /* 0x000000010400788c */ /* 0x000fd6000bf45070 */
.L_x_8:
[----:B-12---:R-:W1:Y:S01]  /*04d0*/  SHFL.IDX PT, R2, R101, RZ, 0x1f ;  /* 0x00001fff65027589 */ /* 0x006e6200000e0000 */
[----:B------:R-:W-:-:S04]  /*04e0*/  UISETP.NE.AND UP1, UPT, UR8, 0x2, UPT ;  /* 0x000000020800788c */ /* 0x000fc8000bf25270 */
[----:B------:R-:W-:Y:S01]  /*04f0*/  USEL UR6, URZ, 0x1, UP1 ;  /* 0x00000001ff067887 */ /* 0x000fe20008800000 */
[----:B-1----:R-:W-:-:S13]  /*0500*/  ISETP.NE.AND P0, PT, R2, RZ, PT ;  /* 0x000000ff0200720c */ /* 0x002fda0003f05270 */
[----:B------:R-:W-:Y:S05]  /*0510*/  @P0 BRA `(.L_x_9) ;  /* 0x0000000000d40947 */ /* 0x000fea0003800000 */
[----:B------:R-:W-:Y:S01]  /*0520*/  ELECT P0, URZ, PT ;  /* 0x0000000000ff782f */ /* 0x000fe20003800000 */
[----:B------:R-:W-:-:S12]  /*0530*/  BSSY.RECONVERGENT B0, `(.L_x_9) ;  /* 0x0000033000007945 */ /* 0x000fd80003800200 */
[----:B------:R-:W-:Y:S05]  /*0540*/  @!P0 BRA `(.L_x_10) ;  /* 0x0000000000c48947 */ /* 0x000fea0003800000 */
[----:B------:R-:W1:Y:S01]  /*0550*/  S2UR UR5, SR_CgaCtaId ;  /* 0x00000000000579c3 */ /* 0x000e620000008800 */
[----:B------:R-:W-:Y:S01]  /*0560*/  UMOV UR7, 0x400 ;  /* 0x0000040000077882 */ /* 0x000fe20000000000 */
[----:B------:R-:W-:Y:S02]  /*0570*/  UMOV UR4, 0x1 ;  /* 0x0000000100047882 */ /* 0x000fe40000000000 */
[----:B------:R-:W-:-:S04]  /*0580*/  UIADD3 UR10, UPT, UPT, -UR4, 0x100000, URZ ;  /* 0x00100000040a7890 */ /* 0x000fc8000fffe1ff */
[----:B------:R-:W-:Y:S02]  /*0590*/  USHF.L.U32 UR11, UR10, 0xb, URZ ;  /* 0x0000000b0a0b7899 */ /* 0x000fe400080006ff */
[----:B------:R-:W-:Y:S02]  /*05a0*/  USHF.L.U32 UR10, UR10, 0x1, URZ ;  /* 0x000000010a0a7899 */ /* 0x000fe400080006ff */
[----:B-1----:R-:W-:Y:S01]  /*05b0*/  ULEA UR5, UR5, UR7, 0x18 ;  /* 0x0000000705057291 */ /* 0x002fe2000f8ec0ff */
[----:B------:R-:W1:Y:S11]  /*05c0*/  FENCE.VIEW.ASYNC.S ;  /* 0x00000000000073c6 */ /* 0x000e760000000000 */
[----:B-1----:R1:W2:Y:S01]  /*05d0*/  SYNCS.EXCH.64 URZ, [UR5], UR10 ;  /* 0x0000000a05ff75b2 */ /* 0x0022a20008000100 */
[----:B------:R1:W3:Y:S01]  /*05e0*/  SYNCS.EXCH.64 URZ, [UR5+0xa0], UR10 ;  /* 0x0000a00a05ff75b2 */ /* 0x0002e20008000100 */
[----:B------:R1:W4:Y:S01]  /*05f0*/  SYNCS.EXCH.64 URZ, [UR5+0x8], UR10 ;  /* 0x0000080a05ff75b2 */ /* 0x0003220008000100 */
[----:B------:R1:W1:Y:S01]  /*0600*/  SYNCS.EXCH.64 URZ, [UR5+0xa8], UR10 ;  /* 0x0000a80a05ff75b2 */ /* 0x0002620008000100 */
        /* <DEDUP_REMOVED lines=36> */
[----:B--234-:R-:W-:Y:S01]  /*0850*/  NOP ;  /* 0x0000000000007918 */ /* 0x01cfe20000000000 */
.L_x_10:
[----:B-1----:R-:W-:Y:S05]  /*0860*/  BSYNC.RECONVERGENT B0 ;  /* 0x0000000000007941 */ /* 0x002fea0003800200 */
.L_x_9:
[----:B------:R-:W1:Y:S01]  /*0870*/  SHFL.IDX PT, R2, R101, RZ, 0x1f ;  /* 0x00001fff65027589 */ /* 0x000e6200000e0000 */
[----:B------:R-:W-:Y:S01]  /*0880*/  NOP ;  /* 0x0000000000007918 */ /* 0x000fe20000000000 */
[----:B-1----:R-:W-:-:S13]  /*0890*/  ISETP.NE.AND P0, PT, R2, 0x1, PT ;  /* 0x000000010200780c */ /* 0x002fda0003f05270 */
[----:B------:R-:W-:Y:S05]  /*08a0*/  @P0 BRA `(.L_x_11) ;  /* 0x0000000000580947 */ /* 0x000fea0003800000 */
[----:B------:R-:W1:Y:S01]  /*08b0*/  S2UR UR7, SR_CgaCtaId ;  /* 0x00000000000779c3 */ /* 0x000e620000008800 */
[----:B------:R-:W-:Y:S01]  /*08c0*/  UMOV UR9, 0x400 ;  /* 0x0000040000097882 */ /* 0x000fe20000000000 */
[----:B------:R-:W-:Y:S01]  /*08d0*/  UMOV UR5, 0x20 ;  /* 0x0000002000057882 */ /* 0x000fe20000000000 */
[----:B------:R-:W-:Y:S01]  /*08e0*/  UMOV UR4, 0x80 ;  /* 0x0000008000047882 */ /* 0x000fe20000000000 */
[----:B------:R-:W-:-:S04]  /*08f0*/  UIADD3 UR10, UPT, UPT, -UR5, 0x100000, URZ ;  /* 0x00100000050a7890 */ /* 0x000fc8000fffe1ff */
[----:B------:R-:W-:Y:S02]  /*0900*/  USHF.L.U32 UR11, UR10, 0xb, URZ ;  /* 0x0000000b0a0b7899 */ /* 0x000fe400080006ff */
[----:B------:R-:W-:Y:S02]  /*0910*/  USHF.L.U32 UR10, UR10, 0x1, URZ ;  /* 0x000000010a0a7899 */ /* 0x000fe400080006ff */
[----:B------:R-:W-:-:S04]  /*0920*/  UIADD3 UR4, UPT, UPT, -UR4, 0x100000, URZ ;  /* 0x0010000004047890 */ /* 0x000fc8000fffe1ff */
[----:B------:R-:W-:Y:S02]  /*0930*/  USHF.L.U32 UR5, UR4, 0xb, URZ ;  /* 0x0000000b04057899 */ /* 0x000fe400080006ff */
[----:B------:R-:W-:Y:S01]  /*0940*/  USHF.L.U32 UR4, UR4, 0x1, URZ ;  /* 0x0000000104047899 */ /* 0x000fe200080006ff */
[----:B------:R-:W-:Y:S01]  /*0950*/  ELECT P0, URZ, PT ;  /* 0x0000000000ff782f */ /* 0x000fe20003800000 */
[----:B-1----:R-:W-:Y:S01]  /*0960*/  ULEA UR7, UR7, UR9, 0x18 ;  /* 0x0000000907077291 */ /* 0x002fe2000f8ec0ff */
[----:B------:R-:W1:Y:S11]  /*0970*/  FENCE.VIEW.ASYNC.S ;  /* 0x00000000000073c6 */ /* 0x000e760000000000 */
[----:B-1----:R1:W2:Y:S01]  /*0980*/  SYNCS.EXCH.64 URZ, [UR7+0x140], UR10 ;  /* 0x0001400a07ff75b2 */ /* 0x0022a20008000100 */
[----:B------:R1:W3:Y:S01]  /*0990*/  SYNCS.EXCH.64 URZ, [UR7+0x160], UR4 ;  /* 0x0001600407ff75b2 */ /* 0x0002e20008000100 */
[----:B------:R1:W4:Y:S01]  /*09a0*/  SYNCS.EXCH.64 URZ, [UR7+0x148], UR10 ;  /* 0x0001480a07ff75b2 */ /* 0x0003220008000100 */
[----:B------:R1:W1:Y:S01]  /*09b0*/  SYNCS.EXCH.64 URZ, [UR7+0x168], UR4 ;  /* 0x0001680407ff75b2 */ /* 0x0002620008000100 */
[----:B------:R1:W1:Y:S01]  /*09c0*/  SYNCS.EXCH.64 URZ, [UR7+0x150], UR10 ;  /* 0x0001500a07ff75b2 */ /* 0x0002620008000100 */
[----:B------:R1:W1:Y:S01]  /*09d0*/  SYNCS.EXCH.64 URZ, [UR7+0x170], UR4 ;  /* 0x0001700407ff75b2 */ /* 0x0002620008000100 */
[----:B------:R1:W1:Y:S01]  /*09e0*/  SYNCS.EXCH.64 URZ, [UR7+0x158], UR10 ;  /* 0x0001580a07ff75b2 */ /* 0x0002620008000100 */
[----:B------:R1:W1:Y:S01]  /*09f0*/  SYNCS.EXCH.64 URZ, [UR7+0x178], UR4 ;  /* 0x0001780407ff75b2 */ /* 0x0002620008000100 */
[----:B------:R-:W-:Y:S01]  /*0a00*/  NOP ;  /* 0x0000000000007918 */ /* 0x000fe20000000000 */
.L_x_11:
[----:B------:R-:W2:Y:S01]  /*0a10*/  SHFL.IDX PT, R2, R101, RZ, 0x1f ;  /* 0x00001fff65027589 */ /* 0x000ea200000e0000 */
[----:B------:R-:W-:Y:S01]  /*0a20*/  NOP ;  /* 0x0000000000007918 */ /* 0x000fe20000000000 */
[----:B--2---:R-:W-:-:S13]  /*0a30*/  ISETP.NE.AND P0, PT, R2, 0x3, PT ;  /* 0x000000030200780c */ /* 0x004fda0003f05270 */
[----:B------:R-:W-:Y:S05]  /*0a40*/  @P0 BRA `(.L_x_12) ;  /* 0x0000000000300947 */ /* 0x000fea0003800000 */
[----:B-1----:R-:W1:Y:S01]  /*0a50*/  S2UR UR5, SR_CgaCtaId ;  /* 0x00000000000579c3 */ /* 0x002e620000008800 */
[----:B------:R-:W-:Y:S01]  /*0a60*/  UMOV UR7, 0x400 ;  /* 0x0000040000077882 */ /* 0x000fe20000000000 */
[----:B------:R-:W-:Y:S01]  /*0a70*/  UMOV UR4, 0x20 ;  /* 0x0000002000047882 */ /* 0x000fe20000000000 */
[----:B------:R-:W-:Y:S01]  /*0a80*/  ELECT P0, URZ, PT ;  /* 0x0000000000ff782f */ /* 0x000fe20003800000 */
[----:B------:R-:W-:-:S04]  /*0a90*/  UIADD3 UR10, UPT, UPT, -UR4, 0x100000, URZ ;  /* 0x00100000040a7890 */ /* 0x000fc8000fffe1ff */
[----:B------:R-:W-:Y:S02]  /*0aa0*/  USHF.L.U32 UR11, UR10, 0xb, URZ ;  /* 0x0000000b0a0b7899 */ /* 0x000fe400080006ff */
[----:B------:R-:W-:Y:S02]  /*0ab0*/  USHF.L.U32 UR10, UR10, 0x1, URZ ;  /* 0x000000010a0a7899 */ /* 0x000fe400080006ff */
[----:B-1----:R-:W-:Y:S01]  /*0ac0*/  ULEA UR5, UR5, UR7, 0x18 ;  /* 0x0000000705057291 */ /* 0x002fe2000f8ec0ff */
[----:B------:R-:W1:Y:S11]  /*0ad0*/  FENCE.VIEW.ASYNC.S ;  /* 0x00000000000073c6 */ /* 0x000e760000000000 */
[----:B-1----:R2:W1:Y:S01]  /*0ae0*/  SYNCS.EXCH.64 URZ, [UR5+0x180], UR10 ;  /* 0x0001800a05ff75b2 */ /* 0x0024620008000100 */
[----:B------:R2:W1:Y:S02]  /*0af0*/  SYNCS.EXCH.64 URZ, [UR5+0x188], UR10 ;  /* 0x0001880a05ff75b2 */ /* 0x0004640008000100 */
[----:B--2---:R-:W-:Y:S01]  /*0b00*/  NOP ;  /* 0x0000000000007918 */ /* 0x004fe20000000000 */
.L_x_12:
[----:B------:R-:W2:Y:S01]  /*0b10*/  SHFL.IDX PT, R2, R101, RZ, 0x1f ;  /* 0x00001fff65027589 */ /* 0x000ea200000e0000 */
[----:B------:R-:W-:Y:S01]  /*0b20*/  NOP ;  /* 0x0000000000007918 */ /* 0x000fe20000000000 */
[----:B--2---:R-:W-:-:S13]  /*0b30*/  ISETP.NE.AND P0, PT, R2, 0x4, PT ;  /* 0x000000040200780c */ /* 0x004fda0003f05270 */
[----:B------:R-:W-:Y:S05]  /*0b40*/  @P0 BRA `(.L_x_13) ;  /* 0x00000000004c0947 */ /* 0x000fea0003800000 */
[----:B-1----:R-:W1:Y:S01]  /*0b50*/  S2UR UR5, SR_CgaCtaId ;  /* 0x00000000000579c3 */ /* 0x002e620000008800 */
[----:B------:R-:W-:Y:S01]  /*0b60*/  UMOV UR9, 0x100 ;  /* 0x0000010000097882 */ /* 0x000fe20000000000 */
[----:B------:R-:W-:Y:S01]  /*0b70*/  UMOV UR7, 0x400 ;  /* 0x0000040000077882 */ /* 0x000fe20000000000 */
[----:B------:R-:W-:Y:S01]  /*0b80*/  USEL UR9, UR9, 0xe0, UP2 ;  /* 0x000000e009097887 */ /* 0x000fe20009000000 */
[----:B------:R-:W-:Y:S01]  /*0b90*/  UMOV UR4, 0x1 ;  /* 0x0000000100047882 */ /* 0x000fe20000000000 */
[----:B------:R-:W-:Y:S01]  /*0ba0*/  ELECT P0, URZ, PT ;  /* 0x0000000000ff782f */ /* 0x000fe20003800000 */
[----:B------:R-:W-:-:S04]  /*0bb0*/  UIADD3 UR10, UPT, UPT, -UR4, 0x100000, URZ ;  /* 0x00100000040a7890 */ /* 0x000fc8000fffe1ff */
[----:B------:R-:W-:Y:S02]  /*0bc0*/  USHF.L.U32 UR11, UR10, 0xb, URZ ;  /* 0x0000000b0a0b7899 */ /* 0x000fe400080006ff */
[----:B------:R-:W-:Y:S02]  /*0bd0*/  USHF.L.U32 UR10, UR10, 0x1, URZ ;  /* 0x000000010a0a7899 */ /* 0x000fe400080006ff */
[----:B------:R-:W-:-:S04]  /*0be0*/  UIADD3 UR12, UPT, UPT, -UR9, 0x100000, URZ ;  /* 0x00100000090c7890 */ /* 0x000fc8000fffe1ff */
[----:B------:R-:W-:Y:S02]  /*0bf0*/  USHF.L.U32 UR13, UR12, 0xb, URZ ;  /* 0x0000000b0c0d7899 */ /* 0x000fe400080006ff */
[----:B------:R-:W-:Y:S02]  /*0c00*/  USHF.L.U32 UR12, UR12, 0x1, URZ ;  /* 0x000000010c0c7899 */ /* 0x000fe400080006ff */
[----:B-1----:R-:W-:Y:S01]  /*0c10*/  ULEA UR5, UR5, UR7, 0x18 ;  /* 0x0000000705057291 */ /* 0x002fe2000f8ec0ff */
[----:B------:R-:W1:Y:S11]  /*0c20*/  FENCE.VIEW.ASYNC.S ;  /* 0x00000000000073c6 */ /* 0x000e760000000000 */
[----:B-1----:R2:W1:Y:S01]  /*0c30*/  SYNCS.EXCH.64 URZ, [UR5+0x190], UR10 ;  /* 0x0001900a05ff75b2 */ /* 0x0024620008000100 */
[----:B------:R2:W1:Y:S01]  /*0c40*/  SYNCS.EXCH.64 URZ, [UR5+0x1a0], UR12 ;  /* 0x0001a00c05ff75b2 */ /* 0x0004620008000100 */
[----:B------:R2:W1:Y:S01]  /*0c50*/  SYNCS.EXCH.64 URZ, [UR5+0x198], UR10 ;  /* 0x0001980a05ff75b2 */ /* 0x0004620008000100 */
[----:B------:R2:W1:Y:S02]  /*0c60*/  SYNCS.EXCH.64 URZ, [UR5+0x1a8], UR12 ;  /* 0x0001a80c05ff75b2 */ /* 0x0004640008000100 */
[----:B--2---:R-:W-:Y:S01]  /*0c70*/  NOP ;  /* 0x0000000000007918 */ /* 0x004fe20000000000 */
.L_x_13:
[----:B------:R-:W2:Y:S01]  /*0c80*/  SHFL.IDX PT, R2, R101, RZ, 0x1f ;  /* 0x00001fff65027589 */ /* 0x000ea200000e0000 */
[----:B------:R-:W-:Y:S01]  /*0c90*/  NOP ;  /* 0x0000000000007918 */ /* 0x000fe20000000000 */
[----:B--2---:R-:W-:-:S13]  /*0ca0*/  ISETP.NE.AND P0, PT, R2, 0x5, PT ;  /* 0x000000050200780c */ /* 0x004fda0003f05270 */
[----:B------:R-:W-:Y:S05]  /*0cb0*/  @P0 BRA `(.L_x_14) ;  /* 0x0000000000580947 */ /* 0x000fea0003800000 */
[----:B-1----:R-:W1:Y:S01]  /*0cc0*/  S2UR UR7, SR_CgaCtaId ;  /* 0x00000000000779c3 */ /* 0x002e620000008800 */
        /* <DEDUP_REMOVED lines=12> */
[----:B-1----:R2:W1:Y:S01]  /*0d90*/  SYNCS.EXCH.64 URZ, [UR7+0x1b0], UR10 ;  /* 0x0001b00a07ff75b2 */ /* 0x0024620008000100 */
[----:B------:R2:W1:Y:S01]  /*0da0*/  SYNCS.EXCH.64 URZ, [UR7+0x1d0], UR4 ;  /* 0x0001d00407ff75b2 */ /* 0x0004620008000100 */
[----:B------:R2:W1:Y:S01]  /*0db0*/  SYNCS.EXCH.64 URZ, [UR7+0x1b8], UR10 ;  /* 0x0001b80a07ff75b2 */ /* 0x0004620008000100 */
[----:B------:R2:W1:Y:S01]  /*0dc0*/  SYNCS.EXCH.64 URZ, [UR7+0x1d8], UR4 ;  /* 0x0001d80407ff75b2 */ /* 0x0004620008000100 */
[----:B------:R2:W1:Y:S01]  /*0dd0*/  SYNCS.EXCH.64 URZ, [UR7+0x1c0], UR10 ;  /* 0x0001c00a07ff75b2 */ /* 0x0004620008000100 */
[----:B------:R2:W1:Y:S01]  /*0de0*/  SYNCS.EXCH.64 URZ, [UR7+0x1e0], UR4 ;  /* 0x0001e00407ff75b2 */ /* 0x0004620008000100 */
[----:B------:R2:W1:Y:S01]  /*0df0*/  SYNCS.EXCH.64 URZ, [UR7+0x1c8], UR10 ;  /* 0x0001c80a07ff75b2 */ /* 0x0004620008000100 */
[----:B------:R2:W1:Y:S02]  /*0e00*/  SYNCS.EXCH.64 URZ, [UR7+0x1e8], UR4 ;  /* 0x0001e80407ff75b2 */ /* 0x0004640008000100 */
[----:B--2---:R-:W-:Y:S01]  /*0e10*/  NOP ;  /* 0x0000000000007918 */ /* 0x004fe20000000000 */
.L_x_14:
        /* <DEDUP_REMOVED lines=18> */
.L_x_15:
[----:B-1----:R-:W1:Y:S01]  /*0f40*/  S2UR UR5, SR_CTAID.X ;  /* 0x00000000000579c3 */ /* 0x002e620000002500 */
[----:B------:R-:W-:-:S05]  /*0f50*/  CS2R.32 R95, SR_CgaSize ;  /* 0x00000000005f7805 */ /* 0x000fca0000008a00 */
[----:B------:R-:W-:-:S05]  /*0f60*/  IMAD R95, R95, -0xa0, RZ ;  /* 0xffffff605f5f7824 */ /* 0x000fca00078e02ff */
[----:B------:R-:W-:-:S14]  /*0f70*/  R2UR UR9, R95 ;  /* 0x000000005f0972ca */ /* 0x000fdc00000e0000 */
[----:B------:R-:W2:Y:S01]  /*0f80*/  LDCU UR9, c[0x0][UR9+0x2b0] ;  /* 0x00005600090977ac */ /* 0x000ea20008000800 */
[----:B------:R-:W-:Y:S01]  /*0f90*/  NOP ;  /* 0x0000000000007918 */ /* 0x000fe20000000000 */
[----:B------:R-:W-:-:S05]  /*0fa0*/  CS2R.32 R95, SR_CgaSize ;  /* 0x00000000005f7805 */ /* 0x000fca0000008a00 */
[----:B------:R-:W-:-:S05]  /*0fb0*/  IMAD R95, R95, -0xa0, RZ ;  /* 0xffffff605f5f7824 */ /* 0x000fca00078e02ff */
[----:B------:R-:W-:-:S14]  /*0fc0*/  R2UR UR7, R95 ;  /* 0x000000005f0772ca */ /* 0x000fdc00000e0000 */
[----:B------:R-:W3:Y:S01]  /*0fd0*/  LDCU UR7, c[0x0][UR7+0x2b4] ;  /* 0x00005680070777ac */ /* 0x000ee20008000800 */
[----:B------:R-:W4:Y:S08]  /*0fe0*/  S2UR UR4, SR_CTAID.Y ;  /* 0x00000000000479c3 */ /* 0x000f300000002600 */
[----:B------:R-:W3:Y:S01]  /*0ff0*/  LDC R10, c[0x0][0xb24] ;  /* 0x0002c900ff0a7b82 */ /* 0x000ee20000000800 */
[----:B-1----:R-:W-:-:S02]  /*1000*/  I2FP.F32.U32 R95, UR5 ;  /* 0x00000005005f7c45 */ /* 0x002fc40008201000 */
[----:B------:R-:W-:-:S05]  /*1010*/  CS2R.32 R3, SR_CgaSize ;  /* 0x0000000000037805 */ /* 0x000fca0000008a00 */
[----:B------:R-:W-:-:S06]  /*1020*/  IMAD R3, R3, -0xa0, RZ ;  /* 0xffffff6003037824 */ /* 0x000fcc00078e02ff */
[----:B------:R-:W1:Y:S01]  /*1030*/  LDC R3, c[0x0][R3+0x2a0] ;  /* 0x0000a80003037b82 */ /* 0x000e620000000800 */
[----:B------:R-:W-:Y:S01]  /*1040*/  MOV R15, UR5 ;  /* 0x00000005000f7c02 */ /* 0x000fe20008000f00 */
[----:B--2---:R-:W-:Y:S01]  /*1050*/  FMUL R95, R95, UR9 ;  /* 0x000000095f5f7c20 */ /* 0x004fe20008400000 */
[----:B----4-:R-:W-:Y:S02]  /*1060*/  I2FP.F32.U32 R94, UR4 ;  /* 0x00000004005e7c45 */ /* 0x010fe40008201000 */
[----:B------:R-:W-:-:S05]  /*1070*/  CS2R.32 R2, SR_CgaSize ;  /* 0x0000000000027805 */ /* 0x000fca0000008a00 */
[----:B------:R-:W-:-:S06]  /*1080*/  IMAD R2, R2, -0xa0, RZ ;  /* 0xffffff6002027824 */ /* 0x000fcc00078e02ff */
[----:B------:R-:W2:Y:S01]  /*1090*/  LDC R2, c[0x0][R2+0x2a4] ;  /* 0x0000a90002027b82 */ /* 0x000ea20000000800 */
[----:B------:R-:W-:Y:S01]  /*10a0*/  MOV R14, UR4 ;  /* 0x00000004000e7c02 */ /* 0x000fe20008000f00 */
[----:B------:R-:W4:Y:S01]  /*10b0*/  F2I.U32.TRUNC.NTZ R95, R95 ;  /* 0x0000005f005f7305 */ /* 0x000f22000020f000 */
[----:B---3--:R-:W-:-:S05]  /*10c0*/  FMUL R94, R94, UR7 ;  /* 0x000000075e5e7c20 */ /* 0x008fca0008400000 */
[----:B------:R-:W-:Y:S01]  /*10d0*/  BAR.SYNC.DEFER_BLOCKING 0x0 ;  /* 0x0000000000007b1d */ /* 0x000fe20000010000 */
[----:B------:R-:W-:-:S05]  /*10e0*/  ISETP.GE.AND P0, PT, R10, 0x1, PT ;  /* 0x000000010a00780c */ /* 0x000fca0003f06270 */
[----:B------:R-:W3:Y:S02]  /*10f0*/  F2I.U32.TRUNC.NTZ R94, R94 ;  /* 0x0000005e005e7305 */ /* 0x000ee4000020f000 */
[----:B------:R-:W2:Y:S01]  /*1100*/  S2UR UR36, SR_CTAID.Z ;  /* 0x00000000002479c3 */ /* 0x000ea20000002700 */
[----:B----4-:R-:W-:-:S05]  /*1110*/  IADD3 R95, PT, PT, -R95, RZ, RZ ;  /* 0x000000ff5f5f7210 */ /* 0x010fca0007ffe1ff */
[----:B-1----:R-:W-:Y:S01]  /*1120*/  IMAD R95, R3, R95, UR5 ;  /* 0x00000005035f7e24 */ /* 0x002fe2000f8e025f */
[----:B---3--:R-:W-:-:S05]  /*1130*/  IADD3 R94, PT, PT, -R94, RZ, RZ ;  /* 0x000000ff5e5e7210 */ /* 0x008fca0007ffe1ff */
[----:B--2---:R-:W-:Y:S01]  /*1140*/  IMAD R94, R2, R94, UR4 ;  /* 0x00000004025e7e24 */ /* 0x004fe2000f8e025e */
[----:B------:R-:W-:Y:S06]  /*1150*/  @!P0 BRA `(.L_x_16) ;  /* 0x0000000000b88947 */ /* 0x000fec0003800000 */
[----:B------:R-:W1:Y:S01]  /*1160*/  LDC.64 R4, c[0x0][0xb18] ;  /* 0x0002c600ff047b82 */ /* 0x000e620000000a00 */
[----:B------:R-:W-:-:S07]  /*1170*/  ISETP.NE.AND P0, PT, R10, 0x1, PT ;  /* 0x000000010a00780c */ /* 0x000fce0003f05270 */
[----:B------:R-:W2:Y:S08]  /*1180*/  LDC R9, c[0x0][0xb0c] ;  /* 0x0002c300ff097b82 */ /* 0x000eb00000000800 */
[----:B------:R-:W3:Y:S08]  /*1190*/  LDC R12, c[0x0][0x370] ;  /* 0x0000dc00ff0c7b82 */ /* 0x000ef00000000800 */
[----:B------:R-:W4:Y:S01]  /*11a0*/  LDC R11, c[0x0][0x374] ;  /* 0x0000dd00ff0b7b82 */ /* 0x000f220000000800 */
[----:B-1----:R-:W-:-:S07]  /*11b0*/  ISETP.NE.AND P1, PT, R4, 0x1, PT ;  /* 0x000000010400780c */ /* 0x002fce0003f25270 */
[----:B------:R-:W3:Y:S01]  /*11c0*/  LDC.64 R6, c[0x0][0xb10] ;  /* 0x0002c400ff067b82 */ /* 0x000ee20000000a00 */
[----:B--2---:R-:W-:-:S07]  /*11d0*/  ISETP.NE.AND P2, PT, R9, 0x1, PT ;  /* 0x000000010900780c */ /* 0x004fce0003f45270 */
[----:B------:R-:W1:Y:S08]  /*11e0*/  LDC R8, c[0x0][0xb20] ;  /* 0x0002c800ff087b82 */ /* 0x000e700000000800 */
[----:B------:R-:W2:Y:S01]  /*11f0*/  LDC.64 R2, c[0x0][0xb28] ;  /* 0x0002ca00ff027b82 */ /* 0x000ea20000000a00 */
[----:B----4-:R-:W-:-:S04]  /*1200*/  IMAD.HI.U32 R13, R11, R5, RZ ;  /* 0x000000050b0d7227 */ /* 0x010fc800078e00ff */
[----:B------:R-:W-:-:S04]  /*1210*/  IMAD.HI.U32 R5, R14, R5, RZ ;  /* 0x000000050e057227 */ /* 0x000fc800078e00ff */
[----:B---3--:R-:W-:-:S05]  /*1220*/  IMAD.HI.U32 R16, R12, R6, RZ ;  /* 0x000000060c107227 */ /* 0x008fca00078e00ff */
[-C--:B------:R-:W-:Y:S01]  /*1230*/  @P2 SHF.R.U32.HI R12, RZ, R7.reuse, R16 ;  /* 0x00000007ff0c2219 */ /* 0x080fe20000011610 */
[----:B------:R-:W-:Y:S01]  /*1240*/  IMAD.HI.U32 R16, R15, R6, RZ ;  /* 0x000000060f107227 */ /* 0x000fe200078e00ff */
[-C--:B-1----:R-:W-:Y:S02]  /*1250*/  @P1 SHF.R.U32.HI R11, RZ, R8.reuse, R13 ;  /* 0x00000008ff0b1219 */ /* 0x082fe4000001160d */
[----:B------:R-:W-:Y:S02]  /*1260*/  SHF.R.U32.HI R5, RZ, R8, R5 ;  /* 0x00000008ff057219 */ /* 0x000fe40000011605 */
[----:B------:R-:W-:Y:S02]  /*1270*/  SHF.R.U32.HI R16, RZ, R7, R16 ;  /* 0x00000007ff107219 */ /* 0x000fe40000011610 */
[----:B------:R-:W-:Y:S01]  /*1280*/  SEL R5, R14, R5, !P1 ;  /* 0x000000050e057207 */ /* 0x000fe20004800000 */
[----:B--2---:R-:W-:Y:S01]  /*1290*/  IMAD.HI.U32 R13, R11, R2, RZ ;  /* 0x000000020b0d7227 */ /* 0x004fe200078e00ff */
[----:B------:R-:W-:-:S03]  /*12a0*/  SEL R16, R15, R16, !P2 ;  /* 0x000000100f107207 */ /* 0x000fc60005000000 */
[----:B------:R-:W-:Y:S01]  /*12b0*/  IMAD.HI.U32 R6, R12, R2, RZ ;  /* 0x000000020c067227 */ /* 0x000fe200078e00ff */
[----:B------:R-:W-:-:S04]  /*12c0*/  @P0 SHF.R.U32.HI R11, RZ, R3, R13 ;  /* 0x00000003ff0b0219 */ /* 0x000fc8000001160d */
[----:B------:R-:W-:Y:S01]  /*12d0*/  @P0 SHF.R.U32.HI R12, RZ, R3, R6 ;  /* 0x00000003ff0c0219 */ /* 0x000fe20000011606 */
[----:B------:R-:W-:-:S04]  /*12e0*/  IMAD R11, R11, R10, RZ ;  /* 0x0000000a0b0b7224 */ /* 0x000fc800078e02ff */
[----:B------:R-:W-:Y:S01]  /*12f0*/  IMAD R6, R12, R10, RZ ;  /* 0x0000000a0c067224 */ /* 0x000fe200078e02ff */
[----:B------:R-:W-:-:S04]  /*1300*/  ISETP.GE.AND P1, PT, R5, R11, PT ;  /* 0x0000000b0500720c */ /* 0x000fc80003f26270 */
[----:B------:R-:W-:Y:S01]  /*1310*/  ISETP.GE.OR P1, PT, R16, R6, P1 ;  /* 0x000000061000720c */ /* 0x000fe20000f26670 */
[----:B------:R-:W-:-:S05]  /*1320*/  IMAD.HI.U32 R6, R5, R2, RZ ;  /* 0x0000000205067227 */ /* 0x000fca00078e00ff */
[----:B------:R-:W-:-:S04]  /*1330*/  SHF.R.U32.HI R6, RZ, R3, R6 ;  /* 0x00000003ff067219 */ /* 0x000fc80000011606 */
[----:B------:R-:W-:-:S03]  /*1340*/  SEL R6, R5, R6, !P0 ;  /* 0x0000000605067207 */ /* 0x000fc60004000000 */
[----:B------:R-:W-:Y:S01]  /*1350*/  @!P1 IMAD.HI.U32 R7, R16, R2, RZ ;  /* 0x0000000210079227 */ /* 0x000fe200078e00ff */
[----:B------:R-:W-:-:S04]  /*1360*/  IADD3 R2, PT, PT, -R6, RZ, RZ ;  /* 0x000000ff06027210 */ /* 0x000fc80007ffe1ff */
[----:B------:R-:W-:Y:S01]  /*1370*/  @!P1 SHF.R.U32.HI R3, RZ, R3, R7 ;  /* 0x00000003ff039219 */ /* 0x000fe20000011607 */
[----:B------:R-:W-:Y:S01]  /*1380*/  IMAD R2, R10, R2, R5 ;  /* 0x000000020a027224 */ /* 0x000fe200078e0205 */
[----:B------:R-:W-:Y:S02]  /*1390*/  IADD3 R7, PT, PT, -R5, RZ, RZ ;  /* 0x000000ff05077210 */ /* 0x000fe40007ffe1ff */
[----:B------:R-:W-:-:S03]  /*13a0*/  @!P1 SEL R3, R16, R3, !P0 ;  /* 0x0000000310039207 */ /* 0x000fc60004000000 */
[----:B------:R-:W-:Y:S02]  /*13b0*/  IMAD R7, R4, R7, R14 ;  /* 0x0000000704077224 */ /* 0x000fe400078e020e */
[--C-:B------:R-:W-:Y:S02]  /*13c0*/  @!P1 IMAD.IADD R6, R6, 0x1, -R3.reuse ;  /* 0x0000000106069824 */ /* 0x100fe400078e0a03 */
[----:B------:R-:W-:Y:S01]  /*13d0*/  @!P1 IMAD R3, R2, R12, R3 ;  /* 0x0000000c02039224 */ /* 0x000fe200078e0203 */
[----:B------:R-:W-:Y:S01]  /*13e0*/  IADD3 R2, PT, PT, -R16, RZ, RZ ;  /* 0x000000ff10027210 */ /* 0x000fe20007ffe1ff */
[----:B------:R-:W-:Y:S02]  /*13f0*/  @!P1 IMAD R5, R6, R10, R16 ;  /* 0x0000000a06059224 */ /* 0x000fe400078e0210 */
[----:B------:R-:W-:Y:S02]  /*1400*/  @!P1 IMAD.MOV.U32 R16, RZ, RZ, R3 ;  /* 0x000000ffff109224 */ /* 0x000fe400078e0003 */
[----:B------:R-:W-:-:S02]  /*1410*/  IMAD R2, R9, R2, R15 ;  /* 0x0000000209027224 */ /* 0x000fc400078e020f */
[----:B------:R-:W-:Y:S02]  /*1420*/  IMAD R14, R5, R4, R7 ;  /* 0x00000004050e7224 */ /* 0x000fe400078e0207 */
[----:B------:R-:W-:Y:S02]  /*1430*/  IMAD R15, R16, R9, R2 ;  /* 0x00000009100f7224 */ /* 0x000fe400078e0202 */
.L_x_16:
[----:B------:R-:W1:Y:S01]  /*1440*/  LDCU UR4, c[0x0][0xb30] ;  /* 0x00016600ff0477ac */ /* 0x000e620008000800 */
[----:B------:R-:W2:Y:S08]  /*1450*/  S2UR UR37, SR_CgaCtaId ;  /* 0x00000000002579c3 */ /* 0x000eb00000008800 */
[----:B------:R-:W3:Y:S01]  /*1460*/  LDC R40, c[0x0][0xb24] ;  /* 0x0002c900ff287b82 */ /* 0x000ee20000000800 */
[----:B-1----:R-:W-:-:S09]  /*1470*/  UISETP.NE.AND UP1, UPT, UR4, 0x1, UPT ;  /* 0x000000010400788c */ /* 0x002fd2000bf25270 */
[----:B--2---:R-:W-:Y:S05]  /*1480*/  BRA.U UP1, `(.L_x_17) ;  /* 0x0000000101407547 */ /* 0x004fea000b800000 */
[----:B------:R-:W1:Y:S08]  /*1490*/  LDC.64 R4, c[0x0][0xb10] ;  /* 0x0002c400ff047b82 */ /* 0x000e700000000a00 */
[----:B------:R-:W2:Y:S08]  /*14a0*/  LDC.64 R2, c[0x0][0xb18] ;  /* 0x0002c600ff027b82 */ /* 0x000eb00000000a00 */
[----:B------:R-:W4:Y:S08]  /*14b0*/  LDC R6, c[0x0][0xb20] ;  /* 0x0002c800ff067b82 */ /* 0x000f300000000800 */
[----:B------:R-:W3:Y:S01]  /*14c0*/  LDC R7, c[0x0][0xb0c] ;  /* 0x0002c300ff077b82 */ /* 0x000ee20000000800 */
[----:B-1----:R-:W-:-:S05]  /*14d0*/  IMAD.HI.U32 R4, R15, R4, RZ ;  /* 0x000000040f047227 */ /* 0x002fca00078e00ff */
[----:B------:R-:W-:Y:S01]  /*14e0*/  SHF.R.U32.HI R4, RZ, R5, R4 ;  /* 0x00000005ff047219 */ /* 0x000fe20000011604 */
[----:B--2---:R-:W-:Y:S01]  /*14f0*/  IMAD.HI.U32 R3, R14, R3, RZ ;  /* 0x000000030e037227 */ /* 0x004fe200078e00ff */
[----:B------:R-:W-:-:S04]  /*1500*/  ISETP.NE.AND P0, PT, R2, 0x1, PT ;  /* 0x000000010200780c */ /* 0x000fc80003f05270 */
[----:B----4-:R-:W-:-:S04]  /*1510*/  SHF.R.U32.HI R3, RZ, R6, R3 ;  /* 0x00000006ff037219 */ /* 0x010fc80000011603 */
[----:B------:R-:W-:Y:S02]  /*1520*/  SEL R3, R14, R3, !P0 ;  /* 0x000000030e037207 */ /* 0x000fe40004000000 */
[----:B---3--:R-:W-:-:S04]  /*1530*/  ISETP.NE.AND P1, PT, R7, 0x1, PT ;  /* 0x000000010700780c */ /* 0x008fc80003f25270 */
[----:B------:R-:W-:-:S05]  /*1540*/  SEL R4, R15, R4, !P1 ;  /* 0x000000040f047207 */ /* 0x000fca0004800000 */
[----:B------:R-:W-:Y:S02]  /*1550*/  IMAD.IADD R5, R3, 0x1, -R4 ;  /* 0x0000000103057824 */ /* 0x000fe400078e0a04 */
[----:B------:R-:W-:Y:S02]  /*1560*/  IMAD.IADD R3, R4, 0x1, -R3 ;  /* 0x0000000104037824 */ /* 0x000fe400078e0a03 */
[----:B------:R-:W-:Y:S02]  /*1570*/  IMAD R15, R5, R7, R15 ;  /* 0x00000007050f7224 */ /* 0x000fe400078e020f */
[----:B------:R-:W-:-:S07]  /*1580*/  IMAD R14, R3, R2, R14 ;  /* 0x00000002030e7224 */ /* 0x000fce00078e020e */
.L_x_17:
[----:B------:R-:W-:Y:S01]  /*1590*/  BAR.SYNC.DEFER_BLOCKING 0x0 ;  /* 0x0000000000007b1d */ /* 0x000fe20000010000 */
[----:B------:R-:W-:Y:S01]  /*15a0*/  UISETP.NE.AND UP1, UPT, UR8, 0x2, UPT ;  /* 0x000000020800788c */ /* 0x000fe2000bf25270 */
[----:B------:R-:W-:Y:S02]  /*15b0*/  ISETP.NE.OR P5, PT, R0, 0x2, !P5 ;  /* 0x000000020000780c */ /* 0x000fe40006fa5670 */
[----:B------:R-:W-:-:S06]  /*15c0*/  LOP3.LUT R2, R108, 0x1f, RZ, 0xc0, !PT ;  /* 0x0000001f6c027812 */ /* 0x000fcc00078ec0ff */
[----:B------:R-:W-:Y:S05]  /*15d0*/  BRA.U UP1, `(.L_x_18) ;  /* 0x00000019019c7547 */ /* 0x000fea000b800000 */
[----:B------:R-:W1:Y:S01]  /*15e0*/  LDCU UR13, c[0x0][0x38c] ;  /* 0x00007180ff0d77ac */ /* 0x000e620008000800 */
[----:B------:R-:W2:Y:S01]  /*15f0*/  LDC R8, c[0x0][0x370] ;  /* 0x0000dc00ff087b82 */ /* 0x000ea20000000800 */
[----:B------:R-:W-:Y:S01]  /*1600*/  PLOP3.LUT P1, PT, PT, PT, UP2, 0x80, 0x8 ;  /* 0x000000000008781c */ /* 0x000fe20003f2f028 */
[----:B------:R-:W-:Y:S01]  /*1610*/  IMAD.MOV.U32 R17, RZ, RZ, 0x1 ;  /* 0x00000001ff117424 */ /* 0x000fe200078e00ff */
[----:B------:R-:W-:Y:S01]  /*1620*/  ISETP.EQ.OR P4, PT, R2, RZ, P5 ;  /* 0x000000ff0200720c */ /* 0x000fe20002f82670 */
[----:B------:R-:W-:Y:S01]  /*1630*/  IMAD.MOV.U32 R16, RZ, RZ, RZ ;  /* 0x000000ffff107224 */ /* 0x000fe200078e00ff */
[----:B------:R-:W-:Y:S02]  /*1640*/  PLOP3.LUT P1, PT, P1, PT, PT, 0x8, 0x80 ;  /* 0x000000000080781c */ /* 0x000fe40000f2e170 */
[----:B------:R-:W-:Y:S01]  /*1650*/  CS2R R12, SRZ ;  /* 0x00000000000c7805 */ /* 0x000fe2000001ff00 */
[----:B------:R-:W-:Y:S01]  /*1660*/  IMAD.MOV.U32 R11, RZ, RZ, 0x1 ;  /* 0x00000001ff0b7424 */ /* 0x000fe200078e00ff */
[----:B------:R-:W4:Y:S01]  /*1670*/  LDC R0, c[0x0][0x374] ;  /* 0x0000dd00ff007b82 */ /* 0x000f220000000800 */
[----:B------:R-:W2:Y:S01]  /*1680*/  LDCU.64 UR22, c[0x0][0x348] ;  /* 0x00006900ff1677ac */ /* 0x000ea20008000a00 */
[----:B------:R-:W-:Y:S01]  /*1690*/  UMOV UR6, URZ ;  /* 0x000000ff00067c82 */ /* 0x000fe20008000000 */
[----:B-1----:R-:W-:-:S04]  /*16a0*/  UIADD3 UR5, UPT, UPT, UR13, 0x1f, URZ ;  /* 0x0000001f0d057890 */ /* 0x002fc8000fffe0ff */
[----:B------:R-:W-:-:S04]  /*16b0*/  USHF.R.S32.HI UR4, URZ, 0x1f, UR5 ;  /* 0x0000001fff047899 */ /* 0x000fc80008011405 */
[----:B------:R-:W-:-:S04]  /*16c0*/  ULEA.HI UR4, UR4, UR5, URZ, 0x5 ;  /* 0x0000000504047291 */ /* 0x000fc8000f8f28ff */
[----:B------:R-:W-:Y:S02]  /*16d0*/  USHF.R.S32.HI UR15, URZ, 0x5, UR4 ;  /* 0x00000005ff0f7899 */ /* 0x000fe40008011404 */
[----:B------:R-:W-:Y:S02]  /*16e0*/  UIADD3 UR4, UPT, UPT, UR13, -0x1, URZ ;  /* 0xffffffff0d047890 */ /* 0x000fe4000fffe0ff */
[----:B------:R-:W-:Y:S02]  /*16f0*/  UISETP.LT.U32.AND UP0, UPT, UR15, 0x14, UPT ;  /* 0x000000140f00788c */ /* 0x000fe4000bf01070 */
[----:B------:R-:W-:Y:S02]  /*1700*/  UISETP.GE.U32.AND UP1, UPT, UR4, -0x3f, UPT ;  /* 0xffffffc10400788c */ /* 0x000fe4000bf26070 */
[----:B------:R-:W-:Y:S02]  /*1710*/  USEL UR14, UR15, 0x14, UP0 ;  /* 0x000000140f0e7887 */ /* 0x000fe40008000000 */
[----:B------:R-:W-:-:S02]  /*1720*/  UIADD3 UR13, UPT, UPT, UR13, 0x3e, URZ ;  /* 0x0000003e0d0d7890 */ /* 0x000fc4000fffe0ff */
[----:B------:R-:W-:Y:S02]  /*1730*/  UIADD3 UR5, UPT, UPT, UR14, -0x1, URZ ;  /* 0xffffffff0e057890 */ /* 0x000fe4000fffe0ff */
[----:B------:R-:W-:-:S03]  /*1740*/  UIADD3 UR7, UPT, UPT, UR15, -UR14, URZ ;  /* 0x8000000e0f077290 */ /* 0x000fc6000fffe0ff */
[----:B------:R-:W-:-:S04]  /*1750*/  @UP1 UIADD3 UR5, UPT, UPT, UR14, URZ, URZ ;  /* 0x000000ff0e051290 */ /* 0x000fc8000fffe0ff */
[----:B--2---:R-:W-:-:S12]  /*1760*/  UIADD3 UR5, UPT, UPT, UR5, 0x1, URZ ;  /* 0x0000000105057890 */ /* 0x004fd8000fffe0ff */
.L_x_36:
[----:B------:R-:W-:Y:S01]  /*1770*/  UISETP.NE.AND UP0, UPT, UR37, URZ, UPT ;  /* 0x000000ff2500728c */ /* 0x000fe2000bf05270 */
[----:B------:R-:W1:Y:S08]  /*1780*/  S2UR UR37, SR_CgaCtaId ;  /* 0x00000000002579c3 */ /* 0x000e700000008800 */
[----:B------:R-:W-:Y:S05]  /*1790*/  BRA.U UP0, `(.L_x_19) ;  /* 0x0000000100347547 */ /* 0x000fea000b800000 */
[----:B------:R-:W2:Y:S01]  /*17a0*/  S2R R2, SR_CgaCtaId ;  /* 0x0000000000027919 */ /* 0x000ea20000008800 */
[----:B------:R-:W-:-:S04]  /*17b0*/  MOV R3, 0x400 ;  /* 0x0000040000037802 */ /* 0x000fc80000000f00 */
[----:B--2---:R-:W-:Y:S02]  /*17c0*/  LEA R2, R2, R3, 0x18 ;  /* 0x0000000302027211 */ /* 0x004fe400078ec0ff */
[----:B------:R-:W-:-:S03]  /*17d0*/  SHF.L.U32 R3, R11, 0x1f, RZ ;  /* 0x0000001f0b037819 */ /* 0x000fc600000006ff */
[----:B------:R-:W-:-:S04]  /*17e0*/  IMAD R2, R12, 0x8, R2 ;  /* 0x000000080c027824 */ /* 0x000fc800078e0202 */
[----:B------:R-:W2:Y:S02]  /*17f0*/  SYNCS.PHASECHK.TRANS64.TRYWAIT P0, [R2+URZ+0x200], R3 ;  /* 0x00020003020075a7 */ /* 0x000ea400080011ff */
[----:B--2---:R-:W-:Y:S05]  /*1800*/  @!P0 BRA `(.L_x_20) ;  /* 0x0000008000708947 */ /* 0x004fea0003800000 */
.L_x_142:
[----:B------:R-:W-:Y:S01]  /*1810*/  VIADD R12, R12, 0x1 ;  /* 0x000000010c0c7836 */ /* 0x000fe20000000000 */
[----:B------:R2:W-:Y:S04]  /*1820*/  SYNCS.ARRIVE.TRANS64.A1T0 RZ, [R2+URZ+0x1f0], RZ ;  /* 0x0001f0ff02ff79a7 */ /* 0x0005e800081000ff */
[----:B------:R-:W-:-:S04]  /*1830*/  ISETP.NE.AND P0, PT, R12, 0x2, PT ;  /* 0x000000020c00780c */ /* 0x000fc80003f05270 */
[----:B------:R-:W-:Y:S02]  /*1840*/  SEL R12, R12, RZ, P0 ;  /* 0x000000ff0c0c7207 */ /* 0x000fe40000000000 */
[----:B--2---:R-:W-:-:S04]  /*1850*/  SEL R2, RZ, 0x1, P0 ;  /* 0x00000001ff027807 */ /* 0x004fc80000000000 */
[----:B------:R-:W-:-:S07]  /*1860*/  LOP3.LUT R11, R11, R2, RZ, 0x3c, !PT ;  /* 0x000000020b0b7212 */ /* 0x000fce00078e3cff */
.L_x_19:
[----:B------:R-:W-:Y:S01]  /*1870*/  UMOV UR4, 0x400 ;  /* 0x0000040000047882 */ /* 0x000fe20000000000 */
[----:B------:R-:W-:Y:S01]  /*1880*/  SHF.L.U32 R2, R17, 0x1f, RZ ;  /* 0x0000001f11027819 */ /* 0x000fe200000006ff */
[----:B-1----:R-:W-:Y:S01]  /*1890*/  ULEA UR4, UR37, UR4, 0x18 ;  /* 0x0000000425047291 */ /* 0x002fe2000f8ec0ff */
[----:B------:R-:W-:Y:S01]  /*18a0*/  R2UR UR35, R15 ;  /* 0x000000000f2372ca */ /* 0x000fe200000e0000 */
[----:B------:R-:W-:Y:S01]  /*18b0*/  UISETP.GE.U32.AND UP0, UPT, UR13, 0x3f, UPT ;  /* 0x0000003f0d00788c */ /* 0x000fe2000bf06070 */
[----:B------:R-:W-:Y:S01]  /*18c0*/  R2UR UR11, R14 ;  /* 0x000000000e0b72ca */ /* 0x000fe200000e0000 */
[----:B------:R-:W-:Y:S01]  /*18d0*/  ULEA UR8, UR6, UR4, 0x3 ;  /* 0x0000000406087291 */ /* 0x000fe2000f8e18ff */
[----:B------:R-:W-:-:S08]  /*18e0*/  UMOV UR24, URZ ;  /* 0x000000ff00187c82 */ /* 0x000fd00008000000 */
[----:B------:R1:W2:Y:S01]  /*18f0*/  SYNCS.PHASECHK.TRANS64.TRYWAIT P0, [UR8+0xa0], R2 ;  /* 0x0000a002ff0075a7 */ /* 0x0002a20008001108 */
[----:B------:R-:W-:Y:S02]  /*1900*/  USHF.L.U32 UR35, UR35, 0x6, URZ ;  /* 0x0000000623237899 */ /* 0x000fe400080006ff */
[----:B------:R-:W-:Y:S01]  /*1910*/  USHF.L.U32 UR11, UR11, 0x8, URZ ;  /* 0x000000080b0b7899 */ /* 0x000fe200080006ff */
[----:B------:R-:W-:Y:S11]  /*1920*/  BRA.U !UP0, `(.L_x_21) ;  /* 0x0000000108a87547 */ /* 0x000ff6000b800000 */
[----:B------:R-:W-:Y:S01]  /*1930*/  UMOV UR16, URZ ;  /* 0x000000ff00107c82 */ /* 0x000fe20008000000 */
[----:B------:R-:W-:-:S05]  /*1940*/  UMOV UR17, UR6 ;  /* 0x0000000600117c82 */ /* 0x000fca0008000000 */
.L_x_26:
[----:B-1----:R-:W-:Y:S01]  /*1950*/  ULEA UR33, UR17, UR4, 0x3 ;  /* 0x0000000411217291 */ /* 0x002fe2000f8e18ff */
[----:B--2---:R-:W-:Y:S01]  /*1960*/  @!P5 MOV R3, 0x2800 ;  /* 0x000028000003d802 */ /* 0x004fe20000000f00 */
[----:B--2---:R-:W-:Y:S10]  /*1970*/  @P0 BRA `(.L_x_22) ;  /* 0x00000000000c0947 */ /* 0x004ff40003800000 */
[----:B------:R-:W-:-:S04]  /*1980*/  SHF.L.U32 R4, R17, 0x1f, RZ ;  /* 0x0000001f11047819 */ /* 0x000fc800000006ff */
[----:B------:R-:W2:Y:S02]  /*1990*/  SYNCS.PHASECHK.TRANS64.TRYWAIT P0, [UR33+0xa0], R4 ;  /* 0x0000a004ff0075a7 */ /* 0x000ea40008001121 */
[----:B--2---:R-:W-:Y:S05]  /*19a0*/  @!P0 BRA `(.L_x_23) ;  /* 0x00000080001c8947 */ /* 0x004fea0003800000 */
.L_x_22:
[----:B------:R2:W-:Y:S01]  /*19b0*/  @!P5 SYNCS.ARRIVE.TRANS64 RZ, [UR33], R3 ;  /* 0x00000003ffffd9a7 */ /* 0x0005e20008000021 */
[----:B------:R-:W-:Y:S04]  /*19c0*/  BSSY.RECONVERGENT B0, `(.L_x_24) ;  /* 0x0000003000007945 */ /* 0x000fe80003800200 */
[----:B------:R-:W-:Y:S05]  /*19d0*/  @P4 BRA `(.L_x_25) ;  /* 0x0000000000044947 */ /* 0x000fea0003800000 */
[----:B------:R-:W-:Y:S05]  /*19e0*/  BPT.TRAP 0x1 ;  /* 0x000000040000795c */ /* 0x000fea0000300000 */
.L_x_25:
[----:B------:R-:W-:Y:S05]  /*19f0*/  BSYNC.RECONVERGENT B0 ;  /* 0x0000000000007941 */ /* 0x000fea0003800200 */
.L_x_24:
[----:B------:R-:W-:Y:S02]  /*1a00*/  UIADD3 UR6, UPT, UPT, UR17, 0x1, URZ ;  /* 0x0000000111067890 */ /* 0x000fe4000fffe0ff */
[----:B------:R-:W-:Y:S02]  /*1a10*/  ULEA UR32, UR17, UR4, 0xb ;  /* 0x0000000411207291 */ /* 0x000fe4000f8e58ff */
[----:B------:R-:W-:Y:S02]  /*1a20*/  UISETP.NE.AND UP0, UPT, UR6, 0x14, UPT ;  /* 0x000000140600788c */ /* 0x000fe4000bf05270 */
[----:B------:R-:W-:Y:S02]  /*1a30*/  UIADD3 UR26, UP1, UPT, UR22, 0x80, URZ ;  /* 0x00000080161a7890 */ /* 0x000fe4000ff3e0ff */
[----:B------:R-:W-:Y:S02]  /*1a40*/  USEL UR9, URZ, 0x1, UP0 ;  /* 0x00000001ff097887 */ /* 0x000fe40008000000 */
[----:B------:R-:W-:-:S02]  /*1a50*/  USEL UR6, UR6, URZ, UP0 ;  /* 0x000000ff06067287 */ /* 0x000fc40008000000 */
[----:B------:R-:W-:Y:S02]  /*1a60*/  UIADD3 UR20, UP0, UPT, UR22, 0x180, URZ ;  /* 0x0000018016147890 */ /* 0x000fe4000ff1e0ff */
[----:B------:R-:W-:Y:S01]  /*1a70*/  ULEA UR8, UR6, UR4, 0x3 ;  /* 0x0000000406087291 */ /* 0x000fe2000f8e18ff */
[----:B------:R-:W-:Y:S01]  /*1a80*/  LOP3.LUT R17, R17, UR9, RZ, 0x3c, !PT ;  /* 0x0000000911117c12 */ /* 0x000fe2000f8e3cff */
[----:B------:R-:W-:Y:S02]  /*1a90*/  USHF.L.U32 UR34, UR16, 0x5, URZ ;  /* 0x0000000510227899 */ /* 0x000fe400080006ff */
[----:B------:R-:W-:Y:S01]  /*1aa0*/  UIADD3.X UR27, UPT, UPT, URZ, UR23, URZ, UP1, !UPT ;  /* 0x00000017ff1b7290 */ /* 0x000fe20008ffe4ff */
[----:B-1----:R-:W-:Y:S01]  /*1ab0*/  SHF.L.U32 R2, R17, 0x1f, RZ ;  /* 0x0000001f11027819 */ /* 0x002fe200000006ff */
[----:B------:R-:W-:Y:S02]  /*1ac0*/  UIADD3 UR32, UPT, UPT, UR32, 0x6600, URZ ;  /* 0x0000660020207890 */ /* 0x000fe4000fffe0ff */
[----:B------:R-:W-:Y:S01]  /*1ad0*/  UIADD3.X UR21, UPT, UPT, URZ, UR23, URZ, UP0, !UPT ;  /* 0x00000017ff157290 */ /* 0x000fe200087fe4ff */
[----:B------:R1:W1:Y:S01]  /*1ae0*/  SYNCS.PHASECHK.TRANS64.TRYWAIT P0, [UR8+0xa0], R2 ;  /* 0x0000a002ff0075a7 */ /* 0x0002620008001108 */
[----:B------:R-:W-:Y:S01]  /*1af0*/  ULEA UR8, UR17, UR4, 0xd ;  /* 0x0000000411087291 */ /* 0x000fe2000f8e68ff */
[----:B------:R-:W-:Y:S01]  /*1b00*/  UMOV UR18, 0x0 ;  /* 0x0000000000127882 */ /* 0x000fe20000000000 */
[----:B------:R-:W-:-:S02]  /*1b10*/  UMOV UR19, 0x10000000 ;  /* 0x1000000000137882 */ /* 0x000fc40000000000 */
[----:B------:R-:W-:Y:S01]  /*1b20*/  UIADD3 UR8, UPT, UPT, UR8, 0x10600, URZ ;  /* 0x0001060008087890 */ /* 0x000fe2000fffe0ff */
[----:B------:R1:W-:Y:S01]  /*1b30*/  UTMALDG.3D [UR32], [UR26], desc[UR18] ;  /* 0x000012201a0075b4 */ /* 0x0003e20008011000 */
[----:B------:R-:W-:Y:S01]  /*1b40*/  UMOV UR12, UR36 ;  /* 0x00000024000c7c82 */ /* 0x000fe20008000000 */
[----:B------:R-:W-:Y:S01]  /*1b50*/  UMOV UR9, UR33 ;  /* 0x0000002100097c82 */ /* 0x000fe20008000000 */
[----:B------:R-:W-:Y:S01]  /*1b60*/  UMOV UR10, UR34 ;  /* 0x00000022000a7c82 */ /* 0x000fe20008000000 */
[----:B------:R-:W-:Y:S01]  /*1b70*/  UIADD3 UR16, UPT, UPT, UR16, 0x1, URZ ;  /* 0x0000000110107890 */ /* 0x000fe2000fffe0ff */
[----:B------:R-:W-:Y:S01]  /*1b80*/  UMOV UR24, UR5 ;  /* 0x0000000500187c82 */ /* 0x000fe20008000000 */
[----:B------:R-:W-:Y:S02]  /*1b90*/  UMOV UR17, UR6 ;  /* 0x0000000600117c82 */ /* 0x000fe40008000000 */
[----:B------:R1:W-:Y:S01]  /*1ba0*/  UTMALDG.3D [UR8], [UR20], desc[UR18] ;  /* 0x00001208140075b4 */ /* 0x0003e20008011000 */
[----:B------:R-:W-:-:S09]  /*1bb0*/  UISETP.NE.AND UP0, UPT, UR16, UR5, UPT ;  /* 0x000000051000728c */ /* 0x000fd2000bf05270 */
[----:B------:R-:W-:Y:S05]  /*1bc0*/  BRA.U UP0, `(.L_x_26) ;  /* 0xfffffffd00607547 */ /* 0x000fea000b83ffff */
.L_x_21:
[----:B-1----:R-:W-:Y:S01]  /*1bd0*/  ULEA UR8, UR6, UR4, 0x3 ;  /* 0x0000000406087291 */ /* 0x002fe2000f8e18ff */
[----:B------:R-:W-:Y:S01]  /*1be0*/  SHF.L.U32 R2, R17, 0x1f, RZ ;  /* 0x0000001f11027819 */ /* 0x000fe200000006ff */
[----:B------:R-:W-:Y:S01]  /*1bf0*/  @!P1 SYNCS.ARRIVE.TRANS64.A1T0 RZ, [UR4+0x188], RZ ;  /* 0x000188ffffff99a7 */ /* 0x000fe20008100004 */
[----:B------:R-:W-:-:S06]  /*1c00*/  UISETP.GT.AND UP0, UPT, UR15, UR14, UPT ;  /* 0x0000000e0f00728c */ /* 0x000fcc000bf04270 */
[----:B--2---:R1:W2:Y:S03]  /*1c10*/  SYNCS.PHASECHK.TRANS64.TRYWAIT P0, [UR8+0xa0], R2 ;  /* 0x0000a002ff0075a7 */ /* 0x0042a60008001108 */
[----:B------:R-:W-:Y:S05]  /*1c20*/  BRA.U !UP0, `(.L_x_27) ;  /* 0x0000000108ac7547 */ /* 0x000fea000b800000 */
[----:B------:R-:W-:Y:S01]  /*1c30*/  UIADD3 UR21, UPT, UPT, UR7, UR24, URZ ;  /* 0x0000001807157290 */ /* 0x000fe2000fffe0ff */
[----:B------:R-:W-:-:S11]  /*1c40*/  UMOV UR25, UR6 ;  /* 0x0000000600197c82 */ /* 0x000fd60008000000 */
.L_x_32:
[----:B-1----:R-:W-:Y:S01]  /*1c50*/  ULEA UR17, UR25, UR4, 0x3 ;  /* 0x0000000419117291 */ /* 0x002fe2000f8e18ff */
[----:B--2---:R-:W-:Y:S01]  /*1c60*/  @!P5 MOV R3, 0x2800 ;  /* 0x000028000003d802 */ /* 0x004fe20000000f00 */
[----:B--2---:R-:W-:Y:S10]  /*1c70*/  @P0 BRA `(.L_x_28) ;  /* 0x00000000000c0947 */ /* 0x004ff40003800000 */
[----:B------:R-:W-:-:S04]  /*1c80*/  SHF.L.U32 R4, R17, 0x1f, RZ ;  /* 0x0000001f11047819 */ /* 0x000fc800000006ff */
[----:B------:R-:W2:Y:S02]  /*1c90*/  SYNCS.PHASECHK.TRANS64.TRYWAIT P0, [UR17+0xa0], R4 ;  /* 0x0000a004ff0075a7 */ /* 0x000ea40008001111 */
[----:B--2---:R-:W-:Y:S05]  /*1ca0*/  @!P0 BRA `(.L_x_29) ;  /* 0x0000007c00748947 */ /* 0x004fea0003800000 */
.L_x_28:
[----:B------:R2:W-:Y:S01]  /*1cb0*/  @!P5 SYNCS.ARRIVE.TRANS64 RZ, [UR17], R3 ;  /* 0x00000003ffffd9a7 */ /* 0x0005e20008000011 */
[----:B------:R-:W-:Y:S04]  /*1cc0*/  BSSY.RECONVERGENT B0, `(.L_x_30) ;  /* 0x0000003000007945 */ /* 0x000fe80003800200 */
[----:B------:R-:W-:Y:S05]  /*1cd0*/  @P4 BRA `(.L_x_31) ;  /* 0x0000000000044947 */ /* 0x000fea0003800000 */
[----:B------:R-:W-:Y:S05]  /*1ce0*/  BPT.TRAP 0x1 ;  /* 0x000000040000795c */ /* 0x000fea0000300000 */
.L_x_31:
[----:B------:R-:W-:Y:S05]  /*1cf0*/  BSYNC.RECONVERGENT B0 ;  /* 0x0000000000007941 */ /* 0x000fea0003800200 */
.L_x_30:
        /* <DEDUP_REMOVED lines=10> */
[----:B------:R-:W-:Y:S01]  /*1da0*/  UIADD3 UR16, UPT, UPT, UR16, 0x6600, URZ ;  /* 0x0000660010107890 */ /* 0x000fe2000fffe0ff */
[----:B-1----:R-:W-:Y:S01]  /*1db0*/  SHF.L.U32 R2, R17, 0x1f, RZ ;  /* 0x0000001f11027819 */ /* 0x002fe200000006ff */
[----:B------:R-:W-:Y:S02]  /*1dc0*/  UIADD3.X UR31, UPT, UPT, URZ, UR23, URZ, UP1, !UPT ;  /* 0x00000017ff1f7290 */ /* 0x000fe40008ffe4ff */
[----:B------:R-:W-:Y:S01]  /*1dd0*/  UIADD3.X UR29, UPT, UPT, URZ, UR23, URZ, UP0, !UPT ;  /* 0x00000017ff1d7290 */ /* 0x000fe200087fe4ff */
[----:B------:R1:W1:Y:S01]  /*1de0*/  SYNCS.PHASECHK.TRANS64.TRYWAIT P0, [UR8+0xa0], R2 ;  /* 0x0000a002ff0075a7 */ /* 0x0002620008001108 */
[----:B------:R-:W-:Y:S01]  /*1df0*/  ULEA UR8, UR25, UR4, 0xd ;  /* 0x0000000419087291 */ /* 0x000fe2000f8e68ff */
[----:B------:R-:W-:Y:S01]  /*1e00*/  UMOV UR26, 0x0 ;  /* 0x00000000001a7882 */ /* 0x000fe20000000000 */
[----:B------:R-:W-:-:S02]  /*1e10*/  UMOV UR27, 0x10000000 ;  /* 0x10000000001b7882 */ /* 0x000fc40000000000 */
[----:B------:R-:W-:Y:S01]  /*1e20*/  UIADD3 UR8, UPT, UPT, UR8, 0x10600, URZ ;  /* 0x0001060008087890 */ /* 0x000fe2000fffe0ff */
[----:B------:R-:W-:Y:S01]  /*1e30*/  UMOV UR19, UR35 ;  /* 0x0000002300137c82 */ /* 0x000fe20008000000 */
[----:B------:R-:W-:Y:S01]  /*1e40*/  UMOV UR20, UR36 ;  /* 0x0000002400147c82 */ /* 0x000fe20008000000 */
[----:B------:R-:W-:Y:S01]  /*1e50*/  UMOV UR12, UR36 ;  /* 0x00000024000c7c82 */ /* 0x000fe20008000000 */
[----:B------:R-:W-:Y:S01]  /*1e60*/  UMOV UR9, UR17 ;  /* 0x0000001100097c82 */ /* 0x000fe20008000000 */
[----:B------:R-:W-:Y:S01]  /*1e70*/  UMOV UR10, UR18 ;  /* 0x00000012000a7c82 */ /* 0x000fe20008000000 */
[----:B------:R1:W-:Y:S01]  /*1e80*/  UTMALDG.3D [UR16], [UR30], desc[UR26] ;  /* 0x00001a101e0075b4 */ /* 0x0003e20008011000 */
[----:B------:R-:W-:Y:S01]  /*1e90*/  UIADD3 UR24, UPT, UPT, UR24, 0x1, URZ ;  /* 0x0000000118187890 */ /* 0x000fe2000fffe0ff */
[----:B------:R-:W-:-:S03]  /*1ea0*/  UMOV UR25, UR6 ;  /* 0x0000000600197c82 */ /* 0x000fc60008000000 */
[----:B------:R-:W-:Y:S01]  /*1eb0*/  UISETP.NE.AND UP0, UPT, UR24, UR21, UPT ;  /* 0x000000151800728c */ /* 0x000fe2000bf05270 */
[----:B------:R1:W-:Y:S08]  /*1ec0*/  UTMALDG.3D [UR8], [UR28], desc[UR26] ;  /* 0x00001a081c0075b4 */ /* 0x0003f00008011000 */
[----:B------:R-:W-:Y:S05]  /*1ed0*/  BRA.U UP0, `(.L_x_32) ;  /* 0xfffffffd005c7547 */ /* 0x000fea000b83ffff */
.L_x_27:
[C---:B-1----:R-:W-:Y:S01]  /*1ee0*/  LEA R2, R16.reuse, UR4, 0x3 ;  /* 0x0000000410027c11 */ /* 0x042fe2000f8e18ff */
[----:B------:R-:W-:Y:S01]  /*1ef0*/  NOP ;  /* 0x0000000000007918 */ /* 0x000fe20000000000 */
[----:B--2---:R-:W-:Y:S02]  /*1f00*/  SHF.L.U32 R3, R13, 0x1f, RZ ;  /* 0x0000001f0d037819 */ /* 0x004fe400000006ff */
[----:B------:R-:W-:Y:S02]  /*1f10*/  LEA R4, R16, UR4, 0x4 ;  /* 0x0000000410047c11 */ /* 0x000fe4000f8e20ff */
[----:B------:R-:W1:Y:S02]  /*1f20*/  SYNCS.PHASECHK.TRANS64.TRYWAIT P0, [R2+URZ+0x190], R3 ;  /* 0x00019003020075a7 */ /* 0x000e6400080011ff */
[----:B-1----:R-:W-:Y:S05]  /*1f30*/  @!P0 BRA `(.L_x_33) ;  /* 0x0000007800e88947 */ /* 0x002fea0003800000 */
.L_x_145:
[----:B------:R-:W2:Y:S01]  /*1f40*/  LDS.128 R4, [R4+0x220] ;  /* 0x0002200004047984 */ /* 0x000ea20000000c00 */
[----:B---3--:R-:W-:Y:S01]  /*1f50*/  ISETP.GE.AND P0, PT, R40, 0x1, PT ;  /* 0x000000012800780c */ /* 0x008fe20003f06270 */
[----:B-1----:R-:W-:Y:S01]  /*1f60*/  VIADD R2, R2, 0x1a0 ;  /* 0x000001a002027836 */ /* 0x002fe20000000000 */
[----:B------:R-:W-:Y:S01]  /*1f70*/  @!PT LDS RZ, [RZ] ;  /* 0x00000000fffff984 */ /* 0x000fe20000000800 */
[----:B------:R-:W-:Y:S01]  /*1f80*/  @!PT LDS RZ, [RZ] ;  /* 0x00000000fffff984 */ /* 0x000fe20000000800 */
[----:B------:R-:W-:Y:S01]  /*1f90*/  @!PT LDS RZ, [RZ] ;  /* 0x00000000fffff984 */ /* 0x000fe20000000800 */
[----:B------:R-:W-:Y:S01]  /*1fa0*/  @!PT LDS RZ, [RZ] ;  /* 0x00000000fffff984 */ /* 0x000fe20000000800 */
[----:B------:R1:W-:Y:S06]  /*1fb0*/  MEMBAR.ALL.CTA ;  /* 0x0000000000007992 */ /* 0x0003ec0000008000 */
[----:B-1----:R-:W1:Y:S01]  /*1fc0*/  FENCE.VIEW.ASYNC.S ;  /* 0x00000000000073c6 */ /* 0x002e620000000000 */
[----:B------:R-:W-:-:S04]  /*1fd0*/  PRMT R2, RZ, 0x654, R2 ;  /* 0x00000654ff027816 */ /* 0x000fc80000000002 */
[----:B-1----:R1:W-:Y:S01]  /*1fe0*/  SYNCS.ARRIVE.TRANS64.RED.A1T0 RZ, [R2+URZ], RZ ;  /* 0x000000ff02ff79a7 */ /* 0x0023e200081004ff */
[----:B--2---:R-:W-:-:S13]  /*1ff0*/  LOP3.LUT P2, RZ, R6, 0x1, RZ, 0xc0, !PT ;  /* 0x0000000106ff7812 */ /* 0x004fda000784c0ff */
[----:B------:R-:W-:Y:S01]  /*2000*/  @P2 SHF.R.U32.HI R3, RZ, 0x10, R5 ;  /* 0x00000010ff032819 */ /* 0x000fe20000011605 */
[----:B------:R-:W-:Y:S01]  /*2010*/  VOTEU.ANY UP0, P2 ;  /* 0x0000000000ff7886 */ /* 0x000fe20001000100 */
[----:B------:R-:W-:Y:S02]  /*2020*/  @P2 MOV R10, R4 ;  /* 0x00000004000a2202 */ /* 0x000fe40000000f00 */
[----:B------:R-:W-:Y:S02]  /*2030*/  @P2 R2UR.BROADCAST UR8, R3 ;  /* 0x00000000030822ca */ /* 0x000fe400008e0000 */
[----:B------:R-:W-:-:S11]  /*2040*/  @P2 LOP3.LUT R9, R5, 0xffff, RZ, 0xc0, !PT ;  /* 0x0000ffff05092812 */ /* 0x000fd600078ec0ff */
[----:B------:R-:W-:Y:S01]  /*2050*/  @UP0 UMOV UR36, UR8 ;  /* 0x0000000800240c82 */ /* 0x000fe20008000000 */
[----:B-1----:R-:W-:Y:S05]  /*2060*/  @!P0 BRA `(.L_x_34) ;  /* 0x0000000000b88947 */ /* 0x002fea0003800000 */
[----:B------:R-:W4:Y:S01]  /*2070*/  LDC.64 R4, c[0x0][0xb18] ;  /* 0x0002c600ff047b82 */ /* 0x000f220000000a00 */
[----:B------:R-:W-:-:S07]  /*2080*/  ISETP.NE.AND P3, PT, R40, 0x1, PT ;  /* 0x000000012800780c */ /* 0x000fce0003f65270 */
[----:B------:R-:W1:Y:S08]  /*2090*/  LDC.64 R6, c[0x0][0xb10] ;  /* 0x0002c400ff067b82 */ /* 0x000e700000000a00 */
[----:B------:R-:W2:Y:S08]  /*20a0*/  LDC R14, c[0x0][0xb20] ;  /* 0x0002c800ff0e7b82 */ /* 0x000eb00000000800 */
[----:B------:R-:W3:Y:S01]  /*20b0*/  LDC R15, c[0x0][0xb0c] ;  /* 0x0002c300ff0f7b82 */ /* 0x000ee20000000800 */
[----:B----4-:R-:W-:Y:S01]  /*20c0*/  IMAD.HI.U32 R19, R0, R5, RZ ;  /* 0x0000000500137227 */ /* 0x010fe200078e00ff */
[----:B------:R-:W-:-:S03]  /*20d0*/  ISETP.NE.AND P0, PT, R4, 0x1, PT ;  /* 0x000000010400780c */ /* 0x000fc60003f05270 */
[----:B------:R-:W-:-:S03]  /*20e0*/  IMAD.HI.U32 R5, R9, R5, RZ ;  /* 0x0000000509057227 */ /* 0x000fc600078e00ff */
[----:B------:R-:W4:Y:S01]  /*20f0*/  LDC.64 R2, c[0x0][0xb28] ;  /* 0x0002ca00ff027b82 */ /* 0x000f220000000a00 */
[----:B-1----:R-:W-:-:S04]  /*2100*/  IMAD.HI.U32 R20, R8, R6, RZ ;  /* 0x0000000608147227 */ /* 0x002fc800078e00ff */
[----:B------:R-:W-:Y:S01]  /*2110*/  IMAD.HI.U32 R21, R10, R6, RZ ;  /* 0x000000060a157227 */ /* 0x000fe200078e00ff */
[----:B------:R-:W-:Y:S02]  /*2120*/  SHF.R.U32.HI R20, RZ, R7, R20 ;  /* 0x00000007ff147219 */ /* 0x000fe40000011614 */
[-C--:B--2---:R-:W-:Y:S02]  /*2130*/  SHF.R.U32.HI R19, RZ, R14.reuse, R19 ;  /* 0x0000000eff137219 */ /* 0x084fe40000011613 */
[----:B------:R-:W-:Y:S02]  /*2140*/  SHF.R.U32.HI R5, RZ, R14, R5 ;  /* 0x0000000eff057219 */ /* 0x000fe40000011605 */
[----:B------:R-:W-:Y:S02]  /*2150*/  SEL R19, R0, R19, !P0 ;  /* 0x0000001300137207 */ /* 0x000fe40004000000 */
[----:B------:R-:W-:Y:S02]  /*2160*/  SHF.R.U32.HI R21, RZ, R7, R21 ;  /* 0x00000007ff157219 */ /* 0x000fe40000011615 */
[----:B---3--:R-:W-:-:S02]  /*2170*/  ISETP.NE.AND P1, PT, R15, 0x1, PT ;  /* 0x000000010f00780c */ /* 0x008fc40003f25270 */
[----:B------:R-:W-:Y:S02]  /*2180*/  SEL R5, R9, R5, !P0 ;  /* 0x0000000509057207 */ /* 0x000fe40004000000 */
[----:B------:R-:W-:Y:S02]  /*2190*/  SEL R20, R8, R20, !P1 ;  /* 0x0000001408147207 */ /* 0x000fe40004800000 */
[----:B------:R-:W-:Y:S01]  /*21a0*/  SEL R21, R10, R21, !P1 ;  /* 0x000000150a157207 */ /* 0x000fe20004800000 */
[----:B----4-:R-:W-:-:S04]  /*21b0*/  IMAD.HI.U32 R18, R19, R2, RZ ;  /* 0x0000000213127227 */ /* 0x010fc800078e00ff */
        /* <DEDUP_REMOVED lines=10> */
[----:B------:R-:W-:-:S04]  /*2260*/  @!P0 IMAD.HI.U32 R7, R21, R2, RZ ;  /* 0x0000000215078227 */ /* 0x000fc800078e00ff */
[----:B------:R-:W-:Y:S01]  /*2270*/  IMAD.MOV R2, RZ, RZ, -R6 ;  /* 0x000000ffff027224 */ /* 0x000fe200078e0a06 */
[----:B------:R-:W-:Y:S02]  /*2280*/  @!P0 SHF.R.U32.HI R3, RZ, R3, R7 ;  /* 0x00000003ff038219 */ /* 0x000fe40000011607 */
[----:B------:R-:W-:Y:S01]  /*2290*/  IADD3 R7, PT, PT, -R5, RZ, RZ ;  /* 0x000000ff05077210 */ /* 0x000fe20007ffe1ff */
[----:B------:R-:W-:Y:S01]  /*22a0*/  IMAD R2, R40, R2, R5 ;  /* 0x0000000228027224 */ /* 0x000fe200078e0205 */
        /* <DEDUP_REMOVED lines=10> */
.L_x_34:
[----:B------:R-:W1:Y:S02]  /*2350*/  LDCU UR8, c[0x0][0xb30] ;  /* 0x00016600ff0877ac */ /* 0x000e640008000800 */
[----:B-1----:R-:W-:-:S09]  /*2360*/  UISETP.NE.AND UP0, UPT, UR8, 0x1, UPT ;  /* 0x000000010800788c */ /* 0x002fd2000bf05270 */
[----:B------:R-:W-:Y:S05]  /*2370*/  BRA.U UP0, `(.L_x_35) ;  /* 0x0000000100407547 */ /* 0x000fea000b800000 */
[----:B------:R-:W1:Y:S08]  /*2380*/  LDC.64 R4, c[0x0][0xb10] ;  /* 0x0002c400ff047b82 */ /* 0x000e700000000a00 */
[----:B------:R-:W2:Y:S08]  /*2390*/  LDC.64 R2, c[0x0][0xb18] ;  /* 0x0002c600ff027b82 */ /* 0x000eb00000000a00 */
[----:B------:R-:W3:Y:S08]  /*23a0*/  LDC R6, c[0x0][0xb20] ;  /* 0x0002c800ff067b82 */ /* 0x000ef00000000800 */
[----:B------:R-:W4:Y:S01]  /*23b0*/  LDC R7, c[0x0][0xb0c] ;  /* 0x0002c300ff077b82 */ /* 0x000f220000000800 */
[----:B-1----:R-:W-:-:S05]  /*23c0*/  IMAD.HI.U32 R4, R10, R4, RZ ;  /* 0x000000040a047227 */ /* 0x002fca00078e00ff */
[----:B------:R-:W-:Y:S01]  /*23d0*/  SHF.R.U32.HI R4, RZ, R5, R4 ;  /* 0x00000005ff047219 */ /* 0x000fe20000011604 */
[----:B--2---:R-:W-:Y:S01]  /*23e0*/  IMAD.HI.U32 R3, R9, R3, RZ ;  /* 0x0000000309037227 */ /* 0x004fe200078e00ff */
[----:B------:R-:W-:-:S04]  /*23f0*/  ISETP.NE.AND P0, PT, R2, 0x1, PT ;  /* 0x000000010200780c */ /* 0x000fc80003f05270 */
[----:B---3--:R-:W-:-:S04]  /*2400*/  SHF.R.U32.HI R3, RZ, R6, R3 ;  /* 0x00000006ff037219 */ /* 0x008fc80000011603 */
[----:B------:R-:W-:Y:S02]  /*2410*/  SEL R3, R9, R3, !P0 ;  /* 0x0000000309037207 */ /* 0x000fe40004000000 */
[----:B----4-:R-:W-:-:S04]  /*2420*/  ISETP.NE.AND P1, PT, R7, 0x1, PT ;  /* 0x000000010700780c */ /* 0x010fc80003f25270 */
[----:B------:R-:W-:-:S05]  /*2430*/  SEL R4, R10, R4, !P1 ;  /* 0x000000040a047207 */ /* 0x000fca0004800000 */
[----:B------:R-:W-:Y:S02]  /*2440*/  IMAD.IADD R5, R3, 0x1, -R4 ;  /* 0x0000000103057824 */ /* 0x000fe400078e0a04 */
[----:B------:R-:W-:Y:S02]  /*2450*/  IMAD.IADD R3, R4, 0x1, -R3 ;  /* 0x0000000104037824 */ /* 0x000fe400078e0a03 */
[----:B------:R-:W-:Y:S02]  /*2460*/  IMAD R10, R5, R7, R10 ;  /* 0x00000007050a7224 */ /* 0x000fe400078e020a */
[----:B------:R-:W-:-:S07]  /*2470*/  IMAD R9, R3, R2, R9 ;  /* 0x0000000203097224 */ /* 0x000fce00078e0209 */
.L_x_35:
[----:B------:R-:W-:Y:S01]  /*2480*/  VIADD R16, R16, 0x1 ;  /* 0x0000000110107836 */ /* 0x000fe20000000000 */
[----:B------:R-:W-:Y:S01]  /*2490*/  PLOP3.LUT P1, PT, PT, PT, PT, 0x80, 0x8 ;  /* 0x000000000008781c */ /* 0x000fe20003f2f070 */
[----:B------:R-:W-:Y:S02]  /*24a0*/  IMAD.IADD R15, R10, 0x1, R95 ;  /* 0x000000010a0f7824 */ /* 0x000fe400078e025f */
[----:B------:R-:W-:Y:S01]  /*24b0*/  IMAD.IADD R14, R9, 0x1, R94 ;  /* 0x00000001090e7824 */ /* 0x000fe200078e025e */
[----:B------:R-:W-:-:S04]  /*24c0*/  ISETP.NE.AND P0, PT, R16, 0x2, PT ;  /* 0x000000021000780c */ /* 0x000fc80003f05270 */
[----:B------:R-:W-:Y:S02]  /*24d0*/  SEL R2, RZ, 0x1, P0 ;  /* 0x00000001ff027807 */ /* 0x000fe40000000000 */
[----:B------:R-:W-:Y:S02]  /*24e0*/  SEL R16, R16, RZ, P0 ;  /* 0x000000ff10107207 */ /* 0x000fe40000000000 */
[----:B------:R-:W-:Y:S01]  /*24f0*/  LOP3.LUT R13, R13, R2, RZ, 0x3c, !PT ;  /* 0x000000020d0d7212 */ /* 0x000fe200078e3cff */
[----:B------:R-:W-:Y:S06]  /*2500*/  @P2 BRA `(.L_x_36) ;  /* 0xfffffff000982947 */ /* 0x000fec000383ffff */
[----:B------:R-:W-:Y:S01]  /*2510*/  UIADD3 UR4, UPT, UPT, UR4, 0xa0, URZ ;  /* 0x000000a004047890 */ /* 0x000fe2000fffe0ff */
[----:B------:R-:W-:-:S03]  /*2520*/  SHF.L.U32 R2, R17, 0x1f, RZ ;  /* 0x0000001f11027819 */ /* 0x000fc600000006ff */
[----:B------:R-:W-:-:S09]  /*2530*/  ULEA UR5, UR6, UR4, 0x3 ;  /* 0x0000000406057291 */ /* 0x000fd2000f8e18ff */
[----:B------:R-:W1:Y:S02]  /*2540*/  SYNCS.PHASECHK.TRANS64.TRYWAIT P0, [UR5], R2 ;  /* 0x00000002ff0075a7 */ /* 0x000e640008001105 */
[----:B-1----:R-:W-:Y:S05]  /*2550*/  @!P0 BRA `(.L_x_37) ;  /* 0x0000007400748947 */ /* 0x002fea0003800000 */
.L_x_147:
[----:B------:R-:W-:-:S04]  /*2560*/  UIADD3 UR6, UPT, UPT, UR6, 0x1, URZ ;  /* 0x0000000106067890 */ /* 0x000fc8000fffe0ff */
[----:B------:R-:W-:-:S04]  /*2570*/  UISETP.NE.AND UP0, UPT, UR6, 0x14, UPT ;  /* 0x000000140600788c */ /* 0x000fc8000bf05270 */
[----:B------:R-:W-:Y:S02]  /*2580*/  USEL UR7, URZ, 0x1, UP0 ;  /* 0x00000001ff077887 */ /* 0x000fe40008000000 */
[----:B------:R-:W-:-:S04]  /*2590*/  USEL UR6, UR6, URZ, UP0 ;  /* 0x000000ff06067287 */ /* 0x000fc80008000000 */
[----:B------:R-:W-:Y:S01]  /*25a0*/  ULEA UR5, UR6, UR4, 0x3 ;  /* 0x0000000406057291 */ /* 0x000fe2000f8e18ff */
[----:B-1----:R-:W-:-:S04]  /*25b0*/  LOP3.LUT R2, R17, UR7, RZ, 0x3c, !PT ;  /* 0x0000000711027c12 */ /* 0x002fc8000f8e3cff */
[----:B------:R-:W-:-:S04]  /*25c0*/  SHF.L.U32 R3, R2, 0x1f, RZ ;  /* 0x0000001f02037819 */ /* 0x000fc800000006ff */
[----:B------:R-:W1:Y:S02]  /*25d0*/  SYNCS.PHASECHK.TRANS64.TRYWAIT P0, [UR5], R3 ;  /* 0x00000003ff0075a7 */ /* 0x000e640008001105 */
[----:B-1----:R-:W-:Y:S05]  /*25e0*/  @!P0 BRA `(.L_x_38) ;  /* 0x0000007400688947 */ /* 0x002fea0003800000 */
.L_x_149:
[----:B------:R-:W-:-:S04]  /*25f0*/  UIADD3 UR6, UPT, UPT, UR6, 0x1, URZ ;  /* 0x0000000106067890 */ /* 0x000fc8000fffe0ff */
[----:B------:R-:W-:-:S04]  /*2600*/  UISETP.NE.AND UP0, UPT, UR6, 0x14, UPT ;  /* 0x000000140600788c */ /* 0x000fc8000bf05270 */
[----:B------:R-:W-:Y:S02]  /*2610*/  USEL UR7, URZ, 0x1, UP0 ;  /* 0x00000001ff077887 */ /* 0x000fe40008000000 */
[----:B------:R-:W-:-:S04]  /*2620*/  USEL UR6, UR6, URZ, UP0 ;  /* 0x000000ff06067287 */ /* 0x000fc80008000000 */
[----:B------:R-:W-:Y:S01]  /*2630*/  ULEA UR5, UR6, UR4, 0x3 ;  /* 0x0000000406057291 */ /* 0x000fe2000f8e18ff */
[----:B------:R-:W-:-:S04]  /*2640*/  LOP3.LUT R2, R2, UR7, RZ, 0x3c, !PT ;  /* 0x0000000702027c12 */ /* 0x000fc8000f8e3cff */
[----:B-1----:R-:W-:-:S04]  /*2650*/  SHF.L.U32 R3, R2, 0x1f, RZ ;  /* 0x0000001f02037819 */ /* 0x002fc800000006ff */
[----:B------:R-:W1:Y:S02]  /*2660*/  SYNCS.PHASECHK.TRANS64.TRYWAIT P0, [UR5], R3 ;  /* 0x00000003ff0075a7 */ /* 0x000e640008001105 */
[----:B-1----:R-:W-:Y:S05]  /*2670*/  @!P0 BRA `(.L_x_39) ;  /* 0x00000074005c8947 */ /* 0x002fea0003800000 */
.L_x_151:
        /* <DEDUP_REMOVED lines=9> */
.L_x_153:
        /* <DEDUP_REMOVED lines=9> */
.L_x_155:
        /* <DEDUP_REMOVED lines=9> */
.L_x_157:
        /* <DEDUP_REMOVED lines=9> */
.L_x_159:
        /* <DEDUP_REMOVED lines=9> */
.L_x_161:
        /* <DEDUP_REMOVED lines=9> */
.L_x_163:
        /* <DEDUP_REMOVED lines=9> */
.L_x_165:
        /* <DEDUP_REMOVED lines=9> */
.L_x_167:
        /* <DEDUP_REMOVED lines=9> */
.L_x_169:
        /* <DEDUP_REMOVED lines=9> */
.L_x_171:
        /* <DEDUP_REMOVED lines=9> */
.L_x_173:
        /* <DEDUP_REMOVED lines=9> */
.L_x_175:
        /* <DEDUP_REMOVED lines=9> */
.L_x_177:
        /* <DEDUP_REMOVED lines=9> */
.L_x_179:
        /* <DEDUP_REMOVED lines=9> */
.L_x_181:
        /* <DEDUP_REMOVED lines=9> */
.L_x_183:
[----:B------:R-:W-:-:S04]  /*2f80*/  UIADD3 UR6, UPT, UPT, UR6, 0x1, URZ ;  /* 0x0000000106067890 */ /* 0x000fc8000fffe0ff */
[----:B------:R-:W-:-:S04]  /*2f90*/  UISETP.NE.AND UP0, UPT, UR6, 0x14, UPT ;  /* 0x000000140600788c */ /* 0x000fc8000bf05270 */
[----:B------:R-:W-:Y:S02]  /*2fa0*/  USEL UR5, URZ, 0x1, UP0 ;  /* 0x00000001ff057887 */ /* 0x000fe40008000000 */
[----:B------:R-:W-:-:S04]  /*2fb0*/  USEL UR6, UR6, URZ, UP0 ;  /* 0x000000ff06067287 */ /* 0x000fc80008000000 */
[----:B------:R-:W-:Y:S01]  /*2fc0*/  ULEA UR6, UR6, UR4, 0x3 ;  /* 0x0000000406067291 */ /* 0x000fe2000f8e18ff */
[----:B------:R-:W-:-:S04]  /*2fd0*/  LOP3.LUT R2, R2, UR5, RZ, 0x3c, !PT ;  /* 0x0000000502027c12 */ /* 0x000fc8000f8e3cff */
[----:B------:R-:W-:Y:S01]  /*2fe0*/  SHF.L.U32 R2, R2, 0x1f, RZ ;  /* 0x0000001f02027819 */ /* 0x000fe200000006ff */
[----:B-1--4-:R-:W-:-:S07]  /*2ff0*/  IMAD.U32 R0, RZ, RZ, UR6 ;  /* 0x00000006ff007e24 */ /* 0x012fce000f8e00ff */
.L_x_56:
[----:B-1----:R1:W2:Y:S02]  /*3000*/  SYNCS.PHASECHK.TRANS64.TRYWAIT P0, [R0+URZ], R2 ;  /* 0x00000002000075a7 */ /* 0x0022a400080011ff */
[----:B--2---:R-:W-:Y:S05]  /*3010*/  @!P0 NANOSLEEP.SYNCS 0x989680 ;  /* 0x009896800000895d */ /* 0x004fea0003900000 */
[----:B------:R-:W2:Y:S02]  /*3020*/  @!P0 SYNCS.PHASECHK.TRANS64 P0, [R0+URZ], R2 ;  /* 0x00000002000085a7 */ /* 0x000ea400080010ff */
[----:B--2---:R-:W-:Y:S05]  /*3030*/  @P0 EXIT ;  /* 0x000000000000094d */ /* 0x004fea0003800000 */
[----:B------:R-:W-:Y:S05]  /*3040*/  BRA `(.L_x_56) ;  /* 0xfffffffc00ec7947 */ /* 0x000fea000383ffff */
.L_x_18:
[----:B------:R-:W-:-:S04]  /*3050*/  UISETP.NE.AND UP1, UPT, UR37, URZ, UPT ;  /* 0x000000ff2500728c */ /* 0x000fc8000bf25270 */
[----:B------:R-:W-:-:S09]  /*3060*/  UISETP.NE.OR UP1, UPT, UR8, 0x1, UP1 ;  /* 0x000000010800788c */ /* 0x000fd20008f25670 */
[----:B------:R-:W-:Y:S05]  /*3070*/  BRA.U UP1, `(.L_x_57) ;  /* 0x0000000501487547 */ /* 0x000fea000b800000 */
[----:B------:R-:W-:Y:S01]  /*3080*/  ISETP.NE.AND P2, PT, R2, RZ, PT ;  /* 0x000000ff0200720c */ /* 0x000fe20003f45270 */
[----:B------:R-:W-:Y:S01]  /*3090*/  IMAD.MOV.U32 R12, RZ, RZ, 0x1 ;  /* 0x00000001ff0c7424 */ /* 0x000fe200078e00ff */
[----:B------:R-:W-:Y:S02]  /*30a0*/  CS2R R10, SRZ ;  /* 0x00000000000a7805 */ /* 0x000fe4000001ff00 */
[----:B------:R-:W-:Y:S01]  /*30b0*/  CS2R R8, SRZ ;  /* 0x0000000000087805 */ /* 0x000fe2000001ff00 */
[----:B------:R-:W-:Y:S01]  /*30c0*/  UMOV UR4, 0x400 ;  /* 0x0000040000047882 */ /* 0x000fe20000000000 */
[----:B------:R-:W-:Y:S01]  /*30d0*/  UMOV UR6, URZ ;  /* 0x000000ff00067c82 */ /* 0x000fe20008000000 */
[----:B------:R-:W-:-:S12]  /*30e0*/  ULEA UR37, UR37, UR4, 0x18 ;  /* 0x0000000425257291 */ /* 0x000fd8000f8ec0ff */
.L_x_61:
[----:B------:R-:W-:Y:S02]  /*30f0*/  LEA R0, R8, UR37, 0x3 ;  /* 0x0000002508007c11 */ /* 0x000fe4000f8e18ff */
[----:B------:R-:W-:-:S03]  /*3100*/  SHF.L.U32 R4, R9, 0x1f, RZ ;  /* 0x0000001f09047819 */ /* 0x000fc600000006ff */
[----:B------:R-:W-:Y:S01]  /*3110*/  VIADD R5, R0, 0x200 ;  /* 0x0000020000057836 */ /* 0x000fe20000000000 */
[----:B------:R-:W1:Y:S02]  /*3120*/  SYNCS.PHASECHK.TRANS64.TRYWAIT P0, [R0+URZ+0x1f0], R4 ;  /* 0x0001f004000075a7 */ /* 0x000e6400080011ff */
[----:B-1----:R-:W-:Y:S05]  /*3130*/  @!P0 BRA `(.L_x_58) ;  /* 0x0000007000448947 */ /* 0x002fea0003800000 */
.L_x_184:
[----:B------:R-:W-:Y:S01]  /*3140*/  ULEA UR5, UR6, UR37, 0x3 ;  /* 0x0000002506057291 */ /* 0x000fe2000f8e18ff */
[----:B-1----:R-:W-:Y:S01]  /*3150*/  PRMT R0, RZ, 0x654, R5 ;  /* 0x00000654ff007816 */ /* 0x002fe20000000005 */
[----:B------:R-:W-:Y:S01]  /*3160*/  @!P2 IMAD.MOV.U32 R4, RZ, RZ, 0x10 ;  /* 0x00000010ff04a424 */ /* 0x000fe200078e00ff */
[----:B------:R-:W-:Y:S01]  /*3170*/  SHF.L.U32 R5, R12, 0x1f, RZ ;  /* 0x0000001f0c057819 */ /* 0x000fe200000006ff */
[----:B------:R-:W-:Y:S01]  /*3180*/  UIADD3 UR4, UPT, UPT, UR5, 0x190, URZ ;  /* 0x0000019005047890 */ /* 0x000fe2000fffe0ff */
[----:B------:R1:W-:Y:S05]  /*3190*/  SYNCS.ARRIVE.TRANS64.RED.A1T0 RZ, [R0+URZ], RZ ;  /* 0x000000ff00ff79a7 */ /* 0x0003ea00081004ff */
[----:B------:R-:W-:Y:S01]  /*31a0*/  IMAD.U32 R6, RZ, RZ, UR4 ;  /* 0x00000004ff067e24 */ /* 0x000fe2000f8e00ff */
[----:B------:R-:W2:Y:S04]  /*31b0*/  SYNCS.PHASECHK.TRANS64.TRYWAIT P0, [UR5+0x1a0], R5 ;  /* 0x0001a005ff0075a7 */ /* 0x000ea80008001105 */
[----:B------:R-:W-:Y:S01]  /*31c0*/  PRMT R6, R2, 0x654, R6 ;  /* 0x0000065402067816 */ /* 0x000fe20000000006 */
[----:B-12---:R-:W-:Y:S06]  /*31d0*/  @!P0 BRA `(.L_x_59) ;  /* 0x0000007000308947 */ /* 0x006fec0003800000 */
.L_x_186:
[----:B------:R-:W-:Y:S01]  /*31e0*/  ULEA UR4, UR6, UR37, 0x4 ;  /* 0x0000002506047291 */ /* 0x000fe2000f8e20ff */
[----:B------:R-:W-:Y:S01]  /*31f0*/  SEL R3, R6, R3, !P2 ;  /* 0x0000000306037207 */ /* 0x000fe20005000000 */
[----:B------:R-:W-:Y:S01]  /*3200*/  UIADD3 UR5, UPT, UPT, UR5, 0x190, URZ ;  /* 0x0000019005057890 */ /* 0x000fe2000fffe0ff */
[----:B-1----:R-:W-:Y:S01]  /*3210*/  LEA R0, R11, UR37, 0x3 ;  /* 0x000000250b007c11 */ /* 0x002fe2000f8e18ff */
[----:B------:R-:W-:Y:S01]  /*3220*/  UIADD3 UR4, UPT, UPT, UR4, 0x220, URZ ;  /* 0x0000022004047890 */ /* 0x000fe2000fffe0ff */
[----:B------:R1:W-:Y:S01]  /*3230*/  @!P2 SYNCS.ARRIVE.TRANS64.RED RZ, [R3+URZ], R4 ;  /* 0x0000000403ffa9a7 */ /* 0x0003e200080004ff */
[----:B------:R-:W-:Y:S01]  /*3240*/  UIADD3 UR6, UPT, UPT, UR6, 0x1, URZ ;  /* 0x0000000106067890 */ /* 0x000fe2000fffe0ff */
[----:B------:R-:W-:-:S03]  /*3250*/  VIADD R8, R8, 0x1 ;  /* 0x0000000108087836 */ /* 0x000fc60000000000 */
[----:B------:R-:W-:Y:S02]  /*3260*/  UISETP.NE.AND UP0, UPT, UR6, 0x2, UPT ;  /* 0x000000020600788c */ /* 0x000fe4000bf05270 */
[----:B------:R-:W-:Y:S01]  /*3270*/  ISETP.NE.AND P0, PT, R8, 0x2, PT ;  /* 0x000000020800780c */ /* 0x000fe20003f05270 */
[----:B------:R-:W-:Y:S06]  /*3280*/  UGETNEXTWORKID.BROADCAST [UR4], [UR5] ;  /* 0x00000000040073ca */ /* 0x000fec0008000100 */
[----:B------:R-:W-:Y:S02]  /*3290*/  USEL UR4, URZ, 0x1, UP0 ;  /* 0x00000001ff047887 */ /* 0x000fe40008000000 */
[----:B------:R-:W-:-:S04]  /*32a0*/  USEL UR6, UR6, URZ, UP0 ;  /* 0x000000ff06067287 */ /* 0x000fc80008000000 */
[----:B------:R-:W-:Y:S02]  /*32b0*/  LOP3.LUT R12, R12, UR4, RZ, 0x3c, !PT ;  /* 0x000000040c0c7c12 */ /* 0x000fe4000f8e3cff */
[----:B-1----:R-:W-:-:S04]  /*32c0*/  SHF.L.U32 R4, R10, 0x1f, RZ ;  /* 0x0000001f0a047819 */ /* 0x002fc800000006ff */
[----:B------:R-:W1:Y:S02]  /*32d0*/  SYNCS.PHASECHK.TRANS64.TRYWAIT P1, [R0+URZ+0x190], R4 ;  /* 0x00019004000075a7 */ /* 0x000e6400080211ff */
[----:B-1----:R-:W-:Y:S05]  /*32e0*/  @!P1 BRA `(.L_x_60) ;  /* 0x0000007000049947 */ /* 0x002fea0003800000 */
.L_x_187:
[C---:B-1----:R-:W-:Y:S01]  /*32f0*/  LEA R4, R11.reuse, UR37, 0x4 ;  /* 0x000000250b047c11 */ /* 0x042fe2000f8e20ff */
[----:B------:R-:W-:Y:S01]  /*3300*/  VIADD R0, R0, 0x1a0 ;  /* 0x000001a000007836 */ /* 0x000fe20000000000 */
[----:B------:R-:W-:Y:S01]  /*3310*/  SEL R8, R8, RZ, P0 ;  /* 0x000000ff08087207 */ /* 0x000fe20000000000 */
[----:B------:R-:W-:-:S03]  /*3320*/  VIADD R11, R11, 0x1 ;  /* 0x000000010b0b7836 */ /* 0x000fc60000000000 */
[----:B------:R-:W1:Y:S01]  /*3330*/  LDS.128 R4, [R4+0x220] ;  /* 0x0002200004047984 */ /* 0x000e620000000c00 */
[----:B------:R-:W-:Y:S02]  /*3340*/  PRMT R0, RZ, 0x654, R0 ;  /* 0x00000654ff007816 */ /* 0x000fe40000000000 */
[C---:B------:R-:W-:Y:S01]  /*3350*/  ISETP.NE.AND P1, PT, R11.reuse, 0x2, PT ;  /* 0x000000020b00780c */ /* 0x040fe20003f25270 */
[----:B------:R-:W-:Y:S01]  /*3360*/  @!PT LDS RZ, [RZ] ;  /* 0x00000000fffff984 */ /* 0x000fe20000000800 */
[----:B------:R-:W-:Y:S01]  /*3370*/  @!PT LDS RZ, [RZ] ;  /* 0x00000000fffff984 */ /* 0x000fe20000000800 */
[----:B------:R-:W-:Y:S01]  /*3380*/  @!PT LDS RZ, [RZ] ;  /* 0x00000000fffff984 */ /* 0x000fe20000000800 */
[----:B------:R-:W-:Y:S01]  /*3390*/  @!PT LDS RZ, [RZ] ;  /* 0x00000000fffff984 */ /* 0x000fe20000000800 */
[----:B------:R2:W-:Y:S06]  /*33a0*/  MEMBAR.ALL.CTA ;  /* 0x0000000000007992 */ /* 0x0005ec0000008000 */
[----:B--2---:R-:W2:Y:S01]  /*33b0*/  FENCE.VIEW.ASYNC.S ;  /* 0x00000000000073c6 */ /* 0x004ea20000000000 */
[----:B------:R-:W-:Y:S01]  /*33c0*/  SEL R11, R11, RZ, P1 ;  /* 0x000000ff0b0b7207 */ /* 0x000fe20000800000 */
[----:B--2---:R2:W-:Y:S01]  /*33d0*/  SYNCS.ARRIVE.TRANS64.RED.A1T0 RZ, [R0+URZ], RZ ;  /* 0x000000ff00ff79a7 */ /* 0x0045e200081004ff */
[----:B-1----:R-:W-:-:S02]  /*33e0*/  LOP3.LUT P3, RZ, R6, 0x1, RZ, 0xc0, !PT ;  /* 0x0000000106ff7812 */ /* 0x002fc4000786c0ff */
[----:B------:R-:W-:-:S04]  /*33f0*/  SEL R4, RZ, 0x1, P1 ;  /* 0x00000001ff047807 */ /* 0x000fc80000800000 */
[----:B------:R-:W-:Y:S02]  /*3400*/  LOP3.LUT R10, R10, R4, RZ, 0x3c, !PT ;  /* 0x000000040a0a7212 */ /* 0x000fe400078e3cff */
[----:B--2---:R-:W-:-:S04]  /*3410*/  SEL R0, RZ, 0x1, P0 ;  /* 0x00000001ff007807 */ /* 0x004fc80000000000 */
[----:B------:R-:W-:Y:S01]  /*3420*/  LOP3.LUT R9, R9, R0, RZ, 0x3c, !PT ;  /* 0x0000000009097212 */ /* 0x000fe200078e3cff */
[----:B------:R-:W-:Y:S06]  /*3430*/  @P3 BRA `(.L_x_61) ;  /* 0xfffffffc002c3947 */ /* 0x000fec000383ffff */
[----:B------:R-:W-:Y:S01]  /*3440*/  ULEA UR5, UR6, UR37, 0x3 ;  /* 0x0000002506057291 */ /* 0x000fe2000f8e18ff */
[----:B------:R-:W-:-:S08]  /*3450*/  SHF.L.U32 R2, R12, 0x1f, RZ ;  /* 0x0000001f0c027819 */ /* 0x000fd000000006ff */
[----:B------:R-:W1:Y:S02]  /*3460*/  SYNCS.PHASECHK.TRANS64 P0, [UR5+0x1a0], R2 ;  /* 0x0001a002ff0075a7 */ /* 0x000e640008001005 */
[----:B-1----:R-:W-:Y:S05]  /*3470*/  @P0 BRA `(.L_x_62) ;  /* 0x0000000000080947 */ /* 0x002fea0003800000 */
[----:B------:R-:W1:Y:S02]  /*3480*/  SYNCS.PHASECHK.TRANS64.TRYWAIT P0, [UR5+0x1a0], R2 ;  /* 0x0001a002ff0075a7 */ /* 0x000e640008001105 */
[----:B-1----:R-:W-:Y:S05]  /*3490*/  @!P0 BRA `(.L_x_63) ;  /* 0x0000006c00ac8947 */ /* 0x002fea0003800000 */
.L_x_62:
[----:B------:R-:W-:-:S04]  /*34a0*/  UIADD3 UR4, UPT, UPT, UR6, 0x1, URZ ;  /* 0x0000000106047890 */ /* 0x000fc8000fffe0ff */
[----:B------:R-:W-:-:S04]  /*34b0*/  UISETP.NE.AND UP0, UPT, UR4, 0x2, UPT ;  /* 0x000000020400788c */ /* 0x000fc8000bf05270 */
[----:B------:R-:W-:Y:S02]  /*34c0*/  USEL UR7, URZ, 0x1, UP0 ;  /* 0x00000001ff077887 */ /* 0x000fe40008000000 */
[----:B------:R-:W-:-:S04]  /*34d0*/  USEL UR4, UR4, URZ, UP0 ;  /* 0x000000ff04047287 */ /* 0x000fc80008000000 */
[----:B------:R-:W-:Y:S01]  /*34e0*/  ULEA UR4, UR4, UR37, 0x3 ;  /* 0x0000002504047291 */ /* 0x000fe2000f8e18ff */
[----:B-1----:R-:W-:-:S04]  /*34f0*/  LOP3.LUT R2, R12, UR7, RZ, 0x3c, !PT ;  /* 0x000000070c027c12 */ /* 0x002fc8000f8e3cff */
[----:B------:R-:W-:-:S04]  /*3500*/  SHF.L.U32 R0, R2, 0x1f, RZ ;  /* 0x0000001f02007819 */ /* 0x000fc800000006ff */
[----:B------:R-:W1:Y:S02]  /*3510*/  SYNCS.PHASECHK.TRANS64 P0, [UR4+0x1a0], R0 ;  /* 0x0001a000ff0075a7 */ /* 0x000e640008001004 */
[----:B-1----:R-:W-:Y:S05]  /*3520*/  @P0 EXIT ;  /* 0x000000000000094d */ /* 0x002fea0003800000 */
[----:B------:R-:W-:Y:S02]  /*3530*/  SHF.L.U32 R2, R2, 0x1f, RZ ;  /* 0x0000001f02027819 */ /* 0x000fe400000006ff */
[----:B------:R-:W-:-:S07]  /*3540*/  MOV R0, UR4 ;  /* 0x0000000400007c02 */ /* 0x000fce0008000f00 */
.L_x_64:
[----:B-1----:R1:W2:Y:S02]  /*3550*/  SYNCS.PHASECHK.TRANS64.TRYWAIT P0, [R0+URZ+0x1a0], R2 ;  /* 0x0001a002000075a7 */ /* 0x0022a400080011ff */
[----:B--2---:R-:W-:Y:S05]  /*3560*/  @!P0 NANOSLEEP.SYNCS 0x989680 ;  /* 0x009896800000895d */ /* 0x004fea0003900000 */
[----:B------:R-:W2:Y:S02]  /*3570*/  @!P0 SYNCS.PHASECHK.TRANS64 P0, [R0+URZ+0x1a0], R2 ;  /* 0x0001a002000085a7 */ /* 0x000ea400080010ff */
[----:B--2---:R-:W-:Y:S05]  /*3580*/  @P0 EXIT ;  /* 0x000000000000094d */ /* 0x004fea0003800000 */
[----:B------:R-:W-:Y:S05]  /*3590*/  BRA `(.L_x_64) ;  /* 0xfffffffc00ec7947 */ /* 0x000fea000383ffff */
.L_x_57:
[----:B------:R-:W-:-:S09]  /*35a0*/  UISETP.NE.AND UP1, UPT, UR8, URZ, UPT ;  /* 0x000000ff0800728c */ /* 0x000fd2000bf25270 */
[----:B------:R-:W-:Y:S05]  /*35b0*/  BRA.U UP1, `(.L_x_65) ;  /* 0x0000000d01787547 */ /* 0x000fea000b800000 */
[----:B------:R-:W-:Y:S01]  /*35c0*/  UMOV UR4, 0x40 ;  /* 0x0000004000047882 */ /* 0x000fe20000000000 */
[----:B------:R-:W-:Y:S01]  /*35d0*/  NOP ;  /* 0x0000000000007918 */ /* 0x000fe20000000000 */
[----:B------:R-:W-:Y:S01]  /*35e0*/  ULEA UR4, UR37, UR4, 0x18 ;  /* 0x0000000425047291 */ /* 0x000fe2000f8ec0ff */
[----:B------:R-:W-:Y:S02]  /*35f0*/  UMOV UR5, 0x400 ;  /* 0x0000040000057882 */ /* 0x000fe40000000000 */
[----:B------:R-:W-:-:S06]  /*3600*/  ULEA UR37, UR37, UR5, 0x18 ;  /* 0x0000000525257291 */ /* 0x000fcc000f8ec0ff */
[----:B------:R-:W1:Y:S02]  /*3610*/  LDS.U8 R0, [UR4+0x1c] ;  /* 0x00001c04ff007984 */ /* 0x000e640008000000 */
[----:B-1----:R-:W-:-:S13]  /*3620*/  ISETP.NE.AND P0, PT, R0, RZ, PT ;  /* 0x000000ff0000720c */ /* 0x002fda0003f05270 */
[----:B------:R-:W-:Y:S05]  /*3630*/  @P0 BRA `(.L_x_66) ;  /* 0x0000000000580947 */ /* 0x000fea0003800000 */
[----:B------:R-:W-:-:S13]  /*3640*/  ELECT P0, URZ, PT ;  /* 0x0000000000ff782f */ /* 0x000fda0003800000 */
[----:B------:R-:W-:Y:S05]  /*3650*/  @!P0 BRA `(.L_x_67) ;  /* 0x0000000000608947 */ /* 0x000fea0003800000 */
[----:B------:R-:W-:Y:S01]  /*3660*/  UMOV UR5, 0x10 ;  /* 0x0000001000057882 */ /* 0x000fe20000000000 */
[----:B------:R-:W-:Y:S01]  /*3670*/  HFMA2 R0, -RZ, RZ, 0, 5.9604644775390625e-08 ;  /* 0x00000001ff007431 */ /* 0x000fe200000001ff */
[----:B------:R-:W-:-:S03]  /*3680*/  MOV R2, 0xffff ;  /* 0x0000ffff00027802 */ /* 0x000fc60000000f00 */
[----:B------:R-:W-:Y:S04]  /*3690*/  DEPBAR.LE SB1, 0x36 ;  /* 0x00009d800000791a */ /* 0x000fe80000000000 */
[----:B------:R-:W1:Y:S02]  /*36a0*/  UTCATOMSWS.FIND_AND_SET.ALIGN UP0, UR5, UR5 ;  /* 0x00000005000575e3 */ /* 0x000e640008000800 */
[----:B-1----:R-:W-:Y:S01]  /*36b0*/  MOV R3, UR5 ;  /* 0x0000000500037c02 */ /* 0x002fe20008000f00 */
[----:B------:R-:W-:Y:S06]  /*36c0*/  BRA.U UP0, `(.L_x_68) ;  /* 0x0000000100187547 */ /* 0x000fec000b800000 */
.L_x_69:
[----:B------:R-:W-:Y:S05]  /*36d0*/  NANOSLEEP 0x64 ;  /* 0x000000640000795d */ /* 0x000fea0003800000 */
[----:B------:R-:W-:-:S05]  /*36e0*/  UMOV UR5, 0x10 ;  /* 0x0000001000057882 */ /* 0x000fca0000000000 */
[----:B------:R-:W-:Y:S04]  /*36f0*/  DEPBAR.LE SB1, 0x36 ;  /* 0x00009d800000791a */ /* 0x000fe80000000000 */
[----:B------:R-:W1:Y:S02]  /*3700*/  UTCATOMSWS.FIND_AND_SET.ALIGN UP0, UR5, UR5 ;  /* 0x00000005000575e3 */ /* 0x000e640008000800 */
[----:B-1----:R-:W-:Y:S01]  /*3710*/  MOV R3, UR5 ;  /* 0x0000000500037c02 */ /* 0x002fe20008000f00 */
[----:B------:R-:W-:Y:S05]  /*3720*/  BRA.U !UP0, `(.L_x_69) ;  /* 0xfffffffd08e87547 */ /* 0x000fea000b83ffff */
.L_x_68:
[-C--:B------:R-:W-:Y:S02]  /*3730*/  SHF.L.U32 R2, R2, R3.reuse, RZ ;  /* 0x0000000302027219 */ /* 0x080fe400000006ff */
[----:B------:R-:W-:Y:S01]  /*3740*/  SHF.L.U32 R0, R0, R3, RZ ;  /* 0x0000000300007219 */ /* 0x000fe200000006ff */
[----:B------:R-:W-:Y:S02]  /*3750*/  IMAD.SHL.U32 R3, R3, 0x20, RZ ;  /* 0x0000002003037824 */ /* 0x000fe400078e00ff */
[----:B------:R1:W-:Y:S04]  /*3760*/  ATOMS.OR RZ, [UR4+0x14], R2 ;  /* 0x00001402ffff798c */ /* 0x0003e8000b000004 */
[----:B------:R1:W-:Y:S04]  /*3770*/  ATOMS.OR RZ, [UR4+0x18], R0 ;  /* 0x00001800ffff798c */ /* 0x0003e8000b000004 */
[----:B------:R1:W-:Y:S01]  /*3780*/  STS [UR37+0x240], R3 ;  /* 0x00024003ff007988 */ /* 0x0003e20008000825 */
[----:B------:R-:W-:Y:S05]  /*3790*/  BRA `(.L_x_67) ;  /* 0x0000000000107947 */ /* 0x000fea0003800000 */
.L_x_66:
[----:B------:R-:W-:Y:S02]  /*37a0*/  MOV R0, 0xffffffff ;  /* 0xffffffff00007802 */ /* 0x000fe40000000f00 */
[----:B------:R-:W-:-:S03]  /*37b0*/  MOV R2, 0x37e0 ;  /* 0x000037e000027802 */ /* 0x000fc60000000f00 */
[----:B------:R1:W-:Y:S04]  /*37c0*/  STS [UR37+0x240], R0 ;  /* 0x00024000ff007988 */ /* 0x0003e80008000825 */
[----:B-1-3-5:R-:W-:Y:S05]  /*37d0*/  CALL.REL.NOINC `($__internal_1_$__cuda_sm10x_tcgen05_guardrail_trap_phase_invalid_during_alloc) ;  /* 0x0000007000f07944 */ /* 0x02afea0003c00000 */
.L_x_67:
[----:B------:R-:W-:Y:S05]  /*37e0*/  WARPSYNC.ALL ;  /* 0x0000000000007948 */ /* 0x000fea0003800000 */
[----:B------:R-:W2:Y:S01]  /*37f0*/  S2UR UR6, SR_CgaCtaId ;  /* 0x00000000000679c3 */ /* 0x000ea20000008800 */
[----:B------:R-:W-:Y:S01]  /*3800*/  UMOV UR4, 0x400 ;  /* 0x0000040000047882 */ /* 0x000fe20000000000 */
[----:B------:R-:W-:-:S06]  /*3810*/  NOP ;  /* 0x0000000000007918 */ /* 0x000fcc0000000000 */
[----:B------:R-:W-:Y:S06]  /*3820*/  BAR.ARV 0x6, 0xa0 ;  /* 0x0182800000007b1d */ /* 0x000fec0000002000 */
[----:B------:R-:W4:Y:S01]  /*3830*/  LDCU UR7, c[0x0][0x38c] ;  /* 0x00007180ff0777ac */ /* 0x000f220008000800 */
[----:B------:R-:W-:Y:S01]  /*3840*/  IMAD.MOV.U32 R11, RZ, RZ, 0x1 ;  /* 0x00000001ff0b7424 */ /* 0x000fe200078e00ff */
[----:B------:R-:W-:Y:S01]  /*3850*/  CS2R R8, SRZ ;  /* 0x0000000000087805 */ /* 0x000fe2000001ff00 */
[----:B------:R-:W-:Y:S01]  /*3860*/  IMAD.MOV.U32 R10, RZ, RZ, RZ ;  /* 0x000000ffff0a7224 */ /* 0x000fe200078e00ff */
[----:B------:R-:W-:Y:S01]  /*3870*/  UMOV UR18, URZ ;  /* 0x000000ff00127c82 */ /* 0x000fe20008000000 */
[----:B------:R-:W-:Y:S01]  /*3880*/  UMOV UR17, URZ ;  /* 0x000000ff00117c82 */ /* 0x000fe20008000000 */
[----:B------:R-:W-:Y:S01]  /*3890*/  UMOV UR20, 0x0 ;  /* 0x0000000000147882 */ /* 0x000fe20000000000 */
[----:B------:R-:W-:Y:S01]  /*38a0*/  UMOV UR21, 0x4400410 ;  /* 0x0440041000157882 */ /* 0x000fe20000000000 */
[----:B--2---:R-:W-:Y:S01]  /*38b0*/  ULEA UR6, UR6, UR4, 0x18 ;  /* 0x0000000406067291 */ /* 0x004fe2000f8ec0ff */
[----:B------:R-:W2:Y:S03]  /*38c0*/  LDCU UR4, c[0x0][0x38c] ;  /* 0x00007180ff0477ac */ /* 0x000ea60008000800 */
[----:B------:R-:W-:-:S02]  /*38d0*/  UIADD3 UR11, UPT, UPT, UR6, 0x6600, URZ ;  /* 0x00006600060b7890 */ /* 0x000fc4000fffe0ff */
[----:B----4-:R-:W-:-:S03]  /*38e0*/  UIADD3 UR7, UPT, UPT, UR7, 0x1f, URZ ;  /* 0x0000001f07077890 */ /* 0x010fc6000fffe0ff */
[----:B-1----:R-:W1:Y:S01]  /*38f0*/  LDS R0, [UR6+0x240] ;  /* 0x00024006ff007984 */ /* 0x002e620008000800 */
[----:B------:R-:W-:Y:S02]  /*3900*/  UIADD3 UR12, UPT, UPT, UR6, 0x10600, URZ ;  /* 0x00010600060c7890 */ /* 0x000fe4000fffe0ff */
[----:B------:R-:W-:Y:S02]  /*3910*/  USHF.R.S32.HI UR5, URZ, 0x1f, UR7 ;  /* 0x0000001fff057899 */ /* 0x000fe40008011407 */
[----:B------:R-:W-:Y:S02]  /*3920*/  USHF.R.U32.HI UR11, URZ, 0x4, UR11 ;  /* 0x00000004ff0b7899 */ /* 0x000fe4000801160b */
[----:B------:R-:W-:Y:S02]  /*3930*/  ULEA.HI UR5, UR5, UR7, URZ, 0x5 ;  /* 0x0000000705057291 */ /* 0x000fe4000f8f28ff */
[----:B------:R-:W-:Y:S02]  /*3940*/  USHF.R.U32.HI UR12, URZ, 0x4, UR12 ;  /* 0x00000004ff0c7899 */ /* 0x000fe4000801160c */
[----:B------:R-:W-:-:S02]  /*3950*/  USHF.R.S32.HI UR5, URZ, 0x5, UR5 ;  /* 0x00000005ff057899 */ /* 0x000fc40008011405 */
[----:B------:R-:W-:Y:S02]  /*3960*/  ULOP3.LUT UR11, UR11, 0x3fff, URZ, 0xc0, !UPT ;  /* 0x00003fff0b0b7892 */ /* 0x000fe4000f8ec0ff */
[----:B------:R-:W-:Y:S02]  /*3970*/  UISETP.LT.AND UP0, UPT, UR5, 0x1, UPT ;  /* 0x000000010500788c */ /* 0x000fe4000bf01270 */
[----:B------:R-:W-:Y:S02]  /*3980*/  ULOP3.LUT UR12, UR12, 0x3fff, URZ, 0xc0, !UPT ;  /* 0x00003fff0c0c7892 */ /* 0x000fe4000f8ec0ff */
[----:B------:R-:W-:Y:S02]  /*3990*/  USEL UR10, UR5, 0x1, !UP0 ;  /* 0x00000001050a7887 */ /* 0x000fe4000c000000 */
[----:B------:R-:W-:Y:S02]  /*39a0*/  ULOP3.LUT UR11, UR11, 0x10000, URZ, 0xfc, !UPT ;  /* 0x000100000b0b7892 */ /* 0x000fe4000f8efcff */
[----:B------:R-:W-:-:S02]  /*39b0*/  ULOP3.LUT UR12, UR12, 0x10000, URZ, 0xfc, !UPT ;  /* 0x000100000c0c7892 */ /* 0x000fc4000f8efcff */
[----:B------:R-:W-:Y:S02]  /*39c0*/  UIADD3 UR10, UPT, UPT, -UR10, URZ, URZ ;  /* 0x000000ff0a0a7290 */ /* 0x000fe4000fffe1ff */
[----:B--2---:R-:W-:Y:S01]  /*39d0*/  UISETP.GE.AND UP3, UPT, UR4, 0x1, UPT ;  /* 0x000000010400788c */ /* 0x004fe2000bf66270 */
[----:B-1----:R-:W-:-:S15]  /*39e0*/  R2UR UR19, R0 ;  /* 0x00000000001372ca */ /* 0x002fde00000e0000 */
.L_x_76:
[----:B------:R-:W-:Y:S02]  /*39f0*/  LEA R0, R10, UR6, 0x3 ;  /* 0x000000060a007c11 */ /* 0x000fe4000f8e18ff */
[----:B------:R-:W-:Y:S02]  /*3a00*/  SHF.L.U32 R2, R9, 0x1f, RZ ;  /* 0x0000001f09027819 */ /* 0x000fe400000006ff */
[----:B------:R-:W-:Y:S01]  /*3a10*/  PLOP3.LUT P0, PT, PT, PT, UP3, 0x80, 0x8 ;  /* 0x000000000008781c */ /* 0x000fe20003f0f038 */
[----:B------:R-:W-:Y:S01]  /*3a20*/  VIADD R3, R0, 0x1a0 ;  /* 0x000001a000037836 */ /* 0x000fe20000000000 */
[----:B-1----:R-:W1:Y:S02]  /*3a30*/  SYNCS.PHASECHK.TRANS64.TRYWAIT P1, [R0+URZ+0x190], R2 ;  /* 0x00019002000075a7 */ /* 0x002e6400080211ff */
[----:B-1--4-:R-:W-:Y:S09]  /*3a40*/  @!P1 BRA `(.L_x_70) ;  /* 0x0000006800589947 */ /* 0x012ff20003800000 */
.L_x_189:
[----:B------:R-:W-:Y:S01]  /*3a50*/  LEA R4, R10, UR6, 0x4 ;  /* 0x000000060a047c11 */ /* 0x000fe2000f8e20ff */
[----:B------:R-:W-:Y:S01]  /*3a60*/  @UP3 ULEA UR4, UR17, UR6, 0x3 ;  /* 0x0000000611043291 */ /* 0x000fe2000f8e18ff */
[----:B------:R-:W-:Y:S01]  /*3a70*/  PLOP3.LUT P2, PT, PT, PT, PT, 0x80, 0x8 ;  /* 0x000000000008781c */ /* 0x000fe20003f4f070 */
[----:B------:R-:W-:Y:S01]  /*3a80*/  ULEA UR9, UR18, UR6, 0x3 ;  /* 0x0000000612097291 */ /* 0x000fe2000f8e18ff */
[----:B------:R-:W-:Y:S02]  /*3a90*/  PRMT R3, RZ, 0x654, R3 ;  /* 0x00000654ff037816 */ /* 0x000fe40000000003 */
[----:B------:R-:W2:Y:S01]  /*3aa0*/  LDS.128 R4, [R4+0x220] ;  /* 0x0002200004047984 */ /* 0x000ea20000000c00 */
[----:B-1----:R-:W-:Y:S02]  /*3ab0*/  @P0 SHF.L.U32 R2, R8, 0x1f, RZ ;  /* 0x0000001f08020819 */ /* 0x002fe400000006ff */
[----:B------:R-:W-:Y:S01]  /*3ac0*/  SHF.L.U32 R0, R11, 0x1f, RZ ;  /* 0x0000001f0b007819 */ /* 0x000fe200000006ff */
[----:B------:R-:W-:Y:S01]  /*3ad0*/  @!PT LDS RZ, [RZ] ;  /* 0x00000000fffff984 */ /* 0x000fe20000000800 */
[----:B------:R-:W-:Y:S01]  /*3ae0*/  @!PT LDS RZ, [RZ] ;  /* 0x00000000fffff984 */ /* 0x000fe20000000800 */
[----:B------:R-:W-:Y:S01]  /*3af0*/  @!PT LDS RZ, [RZ] ;  /* 0x00000000fffff984 */ /* 0x000fe20000000800 */
[----:B------:R-:W-:Y:S01]  /*3b00*/  @!PT LDS RZ, [RZ] ;  /* 0x00000000fffff984 */ /* 0x000fe20000000800 */
[----:B------:R1:W-:Y:S06]  /*3b10*/  MEMBAR.ALL.CTA ;  /* 0x0000000000007992 */ /* 0x0003ec0000008000 */
[----:B-1----:R-:W1:Y:S02]  /*3b20*/  FENCE.VIEW.ASYNC.S ;  /* 0x00000000000073c6 */ /* 0x002e640000000000 */
[----:B-1----:R1:W-:Y:S01]  /*3b30*/  SYNCS.ARRIVE.TRANS64.RED.A1T0 RZ, [R3+URZ], RZ ;  /* 0x000000ff03ff79a7 */ /* 0x0023e200081004ff */
[----:B------:R1:W4:Y:S01]  /*3b40*/  @P0 SYNCS.PHASECHK.TRANS64.TRYWAIT P2, [UR4], R2 ;  /* 0x00000002ff0005a7 */ /* 0x0003220008041104 */
[----:B--2---:R-:W-:Y:S01]  /*3b50*/  LOP3.LUT P1, RZ, R6, 0x1, RZ, 0xc0, !PT ;  /* 0x0000000106ff7812 */ /* 0x004fe2000782c0ff */
[----:B------:R-:W2:Y:S02]  /*3b60*/  SYNCS.PHASECHK.TRANS64.TRYWAIT P0, [UR9+0x1d0], R0 ;  /* 0x0001d000ff0075a7 */ /* 0x000ea40008001109 */
[----:B-12-4-:R-:W-:Y:S10]  /*3b70*/  @!P0 BRA `(.L_x_71) ;  /* 0x0000006800208947 */ /* 0x016ff40003800000 */
.L_x_191:
[----:B------:R-:W-:Y:S01]  /*3b80*/  IADD3 R10, PT, PT, R10, 0x1, RZ ;  /* 0x000000010a0a7810 */ /* 0x000fe20007ffe0ff */
[----:B------:R-:W-:Y:S06]  /*3b90*/  BRA.U !UP3, `(.L_x_72) ;  /* 0x000000010ba07547 */ /* 0x000fec000b800000 */
[----:B------:R-:W-:Y:S02]  /*3ba0*/  ULEA.HI UR8, UR18, UR18, URZ, 0x1 ;  /* 0x0000001212087291 */ /* 0x000fe4000f8f08ff */
[----:B------:R-:W-:Y:S02]  /*3bb0*/  UPLOP3.LUT UP4, UPT, UPT, UPT, UPT, 0x40, 0x4 ;  /* 0x000000000004789c */ /* 0x000fe40003f8e870 */
[----:B------:R-:W-:Y:S02]  /*3bc0*/  USHF.L.U32 UR4, UR8, 0x7, URZ ;  /* 0x0000000708047899 */ /* 0x000fe400080006ff */
[----:B------:R-:W-:Y:S02]  /*3bd0*/  ULOP3.LUT UR8, UR8, 0xffe, URZ, 0xc0, !UPT ;  /* 0x00000ffe08087892 */ /* 0x000fe4000f8ec0ff */
[----:B------:R-:W-:Y:S02]  /*3be0*/  ULOP3.LUT UR4, UR4, 0xffffff00, URZ, 0xc0, !UPT ;  /* 0xffffff0004047892 */ /* 0x000fe4000f8ec0ff */
[----:B------:R-:W-:-:S02]  /*3bf0*/  UIADD3 UR8, UPT, UPT, -UR8, UR18, URZ ;  /* 0x0000001208087290 */ /* 0x000fc4000fffe1ff */
[----:B------:R-:W-:Y:S01]  /*3c00*/  UIADD3 UR4, UPT, UPT, UR19, UR4, URZ ;  /* 0x0000000413047290 */ /* 0x000fe2000fffe0ff */
[----:B------:R-:W-:Y:S01]  /*3c10*/  UMOV UR16, UR10 ;  /* 0x0000000a00107c82 */ /* 0x000fe20008000000 */
[----:B------:R-:W-:Y:S02]  /*3c20*/  UMOV UR15, UR5 ;  /* 0x00000005000f7c82 */ /* 0x000fe40008000000 */
[----:B------:R-:W-:Y:S01]  /*3c30*/  ULEA UR8, UR8, UR4, 0x14 ;  /* 0x0000000408087291 */ /* 0x000fe2000f8ea0ff */
[----:B------:R-:W-:-:S11]  /*3c40*/  UMOV UR14, UR17 ;  /* 0x00000011000e7c82 */ /* 0x000fd60008000000 */
.L_x_75:
[----:B------:R-:W-:Y:S02]  /*3c50*/  UIADD3 UR16, UPT, UPT, UR16, 0x1, URZ ;  /* 0x0000000110107890 */ /* 0x000fe4000fffe0ff */
[----:B--2---:R-:W-:Y:S02]  /*3c60*/  ULEA UR7, UR14, UR6, 0x3 ;  /* 0x000000060e077291 */ /* 0x004fe4000f8e18ff */
[----:B------:R-:W-:Y:S01]  /*3c70*/  UISETP.NE.AND UP0, UPT, UR16, URZ, UPT ;  /* 0x000000ff1000728c */ /* 0x000fe2000bf05270 */
[----:B----4-:R-:W-:Y:S10]  /*3c80*/  @P2 BRA `(.L_x_73) ;  /* 0x00000000000c2947 */ /* 0x010ff40003800000 */
[----:B-1----:R-:W-:Y:S04]  /*3c90*/  SHF.L.U32 R2, R8, 0x1f, RZ ;  /* 0x0000001f08027819 */ /* 0x002fe800000006ff */
[----:B------:R-:W1:Y:S02]  /*3ca0*/  SYNCS.PHASECHK.TRANS64.TRYWAIT P0, [UR7], R2 ;  /* 0x00000002ff0075a7 */ /* 0x000e640008001107 */
[----:B-1----:R-:W-:Y:S05]  /*3cb0*/  @!P0 BRA `(.L_x_74) ;  /* 0x0000006400e88947 */ /* 0x002fea0003800000 */
.L_x_73:
[----:B------:R-:W-:Y:S01]  /*3cc0*/  UISETP.NE.AND UP1, UPT, UR15, 0x1, UPT ;  /* 0x000000010f00788c */ /* 0x000fe2000bf25270 */
[----:B------:R-:W-:Y:S01]  /*3cd0*/  PLOP3.LUT P2, PT, PT, PT, PT, 0x80, 0x8 ;  /* 0x000000000008781c */ /* 0x000fe20003f4f070 */
[----:B------:R-:W-:Y:S02]  /*3ce0*/  UIADD3 UR17, UPT, UPT, UR14, 0x1, URZ ;  /* 0x000000010e117890 */ /* 0x000fe4000fffe0ff */
[----:B------:R-:W-:Y:S02]  /*3cf0*/  ULEA UR22, UR14, UR12, 0x9 ;  /* 0x0000000c0e167291 */ /* 0x000fe4000f8e48ff */
[----:B------:R-:W-:Y:S01]  /*3d00*/  UISETP.NE.AND UP2, UPT, UR17, 0x14, UPT ;  /* 0x000000141100788c */ /* 0x000fe2000bf45270 */
[----:B------:R-:W-:Y:S01]  /*3d10*/  PLOP3.LUT P0, PT, PT, PT, UP1, 0x80, 0x8 ;  /* 0x000000000008781c */ /* 0x000fe20003f0f018 */
[----:B------:R-:W-:Y:S02]  /*3d20*/  ULEA UR24, UR14, UR11, 0x7 ;  /* 0x0000000b0e187291 */ /* 0x000fe4000f8e38ff */
[----:B------:R-:W-:Y:S02]  /*3d30*/  USEL UR13, URZ, 0x1, UP2 ;  /* 0x00000001ff0d7887 */ /* 0x000fe40009000000 */
[----:B------:R-:W-:Y:S02]  /*3d40*/  USEL UR17, UR17, URZ, UP2 ;  /* 0x000000ff11117287 */ /* 0x000fe40009000000 */
[----:B------:R-:W-:Y:S02]  /*3d50*/  UIADD3 UR7, UPT, UPT, UR7, 0xa0, URZ ;  /* 0x000000a007077890 */ /* 0x000fe4000fffe0ff */
[----:B------:R-:W-:Y:S01]  /*3d60*/  @UP1 ULEA UR4, UR17, UR6, 0x3 ;  /* 0x0000000611041291 */ /* 0x000fe2000f8e18ff */
[----:B------:R-:W-:Y:S01]  /*3d70*/  LOP3.LUT R8, R8, UR13, RZ, 0x3c, !PT ;  /* 0x0000000d08087c12 */ /* 0x000fe2000f8e3cff */
[----:B------:R-:W-:Y:S01]  /*3d80*/  UMOV UR23, 0xc0004010 ;  /* 0xc000401000177882 */ /* 0x000fe20000000000 */
[----:B------:R-:W-:Y:S01]  /*3d90*/  UMOV UR25, 0xc0004010 ;  /* 0xc000401000197882 */ /* 0x000fe20000000000 */
[----:B------:R-:W-:Y:S01]  /*3da0*/  UIADD3 UR15, UPT, UPT, UR15, -0x1, URZ ;  /* 0xffffffff0f0f7890 */ /* 0x000fe2000fffe0ff */
[----:B-1----:R-:W-:Y:S01]  /*3db0*/  @P0 SHF.L.U32 R0, R8, 0x1f, RZ ;  /* 0x0000001f08000819 */ /* 0x002fe200000006ff */
[----:B------:R-:W-:Y:S03]  /*3dc0*/  UMOV UR14, UR17 ;  /* 0x00000011000e7c82 */ /* 0x000fe60008000000 */
[----:B------:R2:W4:Y:S01]  /*3dd0*/  @P0 SYNCS.PHASECHK.TRANS64.TRYWAIT P2, [UR4], R0 ;  /* 0x00000000ff0005a7 */ /* 0x0005220008041104 */
[----:B------:R2:W-:Y:S01]  /*3de0*/  UTCQMMA gdesc[UR24], gdesc[UR22], tmem[UR8], tmem[UR20], idesc[UR21], UP4 ;  /* 0x00ff1416180075ea */ /* 0x0005e2000a000308 */
[----:B------:R-:W-:Y:S01]  /*3df0*/  UPLOP3.LUT UP4, UPT, UPT, UPT, UPT, 0x80, 0x8 ;  /* 0x000000000008789c */ /* 0x000fe20003f8f070 */
[----:B------:R2:W-:Y:S01]  /*3e00*/  UTCBAR [UR7], URZ ;  /* 0x000000ff070073e9 */ /* 0x0005e200080000ff */
[----:B------:R-:W-:Y:S09]  /*3e10*/  BRA.U UP0, `(.L_x_75) ;  /* 0xfffffffd008c7547 */ /* 0x000ff2000b83ffff */
.L_x_72:
[----:B------:R-:W-:Y:S01]  /*3e20*/  UIADD3 UR18, UPT, UPT, UR18, 0x1, URZ ;  /* 0x0000000112127890 */ /* 0x000fe2000fffe0ff */
[C---:B------:R-:W-:Y:S01]  /*3e30*/  ISETP.NE.AND P0, PT, R10.reuse, 0x2, PT ;  /* 0x000000020a00780c */ /* 0x040fe20003f05270 */
[----:B------:R-:W-:Y:S02]  /*3e40*/  UIADD3 UR9, UPT, UPT, UR9, 0x1b0, URZ ;  /* 0x000001b009097890 */ /* 0x000fe4000fffe0ff */
[----:B------:R-:W-:Y:S01]  /*3e50*/  UISETP.NE.AND UP0, UPT, UR18, 0x4, UPT ;  /* 0x000000041200788c */ /* 0x000fe2000bf05270 */
[----:B-12---:R-:W-:Y:S02]  /*3e60*/  SEL R0, RZ, 0x1, P0 ;  /* 0x00000001ff007807 */ /* 0x006fe40000000000 */
[----:B------:R-:W-:Y:S01]  /*3e70*/  SEL R10, R10, RZ, P0 ;  /* 0x000000ff0a0a7207 */ /* 0x000fe20000000000 */
[----:B------:R-:W-:Y:S01]  /*3e80*/  USEL UR4, URZ, 0x1, UP0 ;  /* 0x00000001ff047887 */ /* 0x000fe20008000000 */
[----:B------:R-:W-:Y:S01]  /*3e90*/  LOP3.LUT R9, R9, R0, RZ, 0x3c, !PT ;  /* 0x0000000009097212 */ /* 0x000fe200078e3cff */
[----:B------:R-:W-:Y:S01]  /*3ea0*/  USEL UR18, UR18, URZ, UP0 ;  /* 0x000000ff12127287 */ /* 0x000fe20008000000 */
[----:B------:R1:W-:Y:S03]  /*3eb0*/  UTCBAR [UR9], URZ ;  /* 0x000000ff090073e9 */ /* 0x0003e600080000ff */
[----:B------:R-:W-:Y:S01]  /*3ec0*/  LOP3.LUT R11, R11, UR4, RZ, 0x3c, !PT ;  /* 0x000000040b0b7c12 */ /* 0x000fe2000f8e3cff */
[----:B------:R-:W-:Y:S07]  /*3ed0*/  @P1 BRA `(.L_x_76) ;  /* 0xfffffff800c41947 */ /* 0x000fee000383ffff */
[----:B------:R-:W2:Y:S01]  /*3ee0*/  S2UR UR4, SR_CgaCtaId ;  /* 0x00000000000479c3 */ /* 0x000ea20000008800 */
[----:B------:R-:W-:Y:S01]  /*3ef0*/  ELECT P0, URZ, PT ;  /* 0x0000000000ff782f */ /* 0x000fe20003800000 */
[----:B------:R-:W-:Y:S01]  /*3f00*/  IMAD.MOV.U32 R0, RZ, RZ, 0x1 ;  /* 0x00000001ff007424 */ /* 0x000fe200078e00ff */
[----:B------:R-:W-:Y:S01]  /*3f10*/  UIADD3 UR6, UPT, UPT, UR6, 0x1d0, URZ ;  /* 0x000001d006067890 */ /* 0x000fe2000fffe0ff */
[----:B------:R-:W-:Y:S01]  /*3f20*/  SHF.L.U32 R2, R11, 0x1f, RZ ;  /* 0x0000001f0b027819 */ /* 0x000fe200000006ff */
[----:B------:R-:W-:-:S03]  /*3f30*/  UMOV UR5, 0x40 ;  /* 0x0000004000057882 */ /* 0x000fc60000000000 */
[----:B------:R-:W-:Y:S01]  /*3f40*/  UVIRTCOUNT.DEALLOC.SMPOOL 0x80 ;  /* 0x000000800000784c */ /* 0x000fe20000000000 */
[----:B--2---:R-:W-:Y:S02]  /*3f50*/  ULEA UR4, UR4, UR5, 0x18 ;  /* 0x0000000504047291 */ /* 0x004fe4000f8ec0ff */
[----:B------:R-:W-:-:S07]  /*3f60*/  ULEA UR5, UR18, UR6, 0x3 ;  /* 0x0000000612057291 */ /* 0x000fce000f8e18ff */
[----:B------:R2:W-:Y:S02]  /*3f70*/  @P0 STS.U8 [UR4+0x1c], R0 ;  /* 0x00001c00ff000988 */ /* 0x0005e40008000004 */
[----:B------:R-:W3:Y:S02]  /*3f80*/  SYNCS.PHASECHK.TRANS64.TRYWAIT P0, [UR5], R2 ;  /* 0x00000002ff0075a7 */ /* 0x000ee40008001105 */
[----:B--23--:R-:W-:Y:S05]  /*3f90*/  @!P0 BRA `(.L_x_77) ;  /* 0x0000006400488947 */ /* 0x00cfea0003800000 */
.L_x_194:
[----:B------:R-:W-:-:S04]  /*3fa0*/  UIADD3 UR7, UPT, UPT, UR18, 0x1, URZ ;  /* 0x0000000112077890 */ /* 0x000fc8000fffe0ff */
[----:B------:R-:W-:-:S04]  /*3fb0*/  UISETP.NE.AND UP0, UPT, UR7, 0x4, UPT ;  /* 0x000000040700788c */ /* 0x000fc8000bf05270 */
[----:B------:R-:W-:Y:S02]  /*3fc0*/  USEL UR8, URZ, 0x1, UP0 ;  /* 0x00000001ff087887 */ /* 0x000fe40008000000 */
[----:B------:R-:W-:-:S04]  /*3fd0*/  USEL UR7, UR7, URZ, UP0 ;  /* 0x000000ff07077287 */ /* 0x000fc80008000000 */
[----:B------:R-:W-:Y:S01]  /*3fe0*/  ULEA UR5, UR7, UR6, 0x3 ;  /* 0x0000000607057291 */ /* 0x000fe2000f8e18ff */
[----:B--2---:R-:W-:-:S04]  /*3ff0*/  LOP3.LUT R2, R11, UR8, RZ, 0x3c, !PT ;  /* 0x000000080b027c12 */ /* 0x004fc8000f8e3cff */
[----:B------:R-:W-:-:S04]  /*4000*/  SHF.L.U32 R3, R2, 0x1f, RZ ;  /* 0x0000001f02037819 */ /* 0x000fc800000006ff */
[----:B------:R-:W2:Y:S02]  /*4010*/  SYNCS.PHASECHK.TRANS64.TRYWAIT P0, [UR5], R3 ;  /* 0x00000003ff0075a7 */ /* 0x000ea40008001105 */
[----:B--2---:R-:W-:Y:S05]  /*4020*/  @!P0 BRA `(.L_x_78) ;  /* 0x00000064003c8947 */ /* 0x004fea0003800000 */
.L_x_196:
[----:B------:R-:W-:-:S04]  /*4030*/  UIADD3 UR7, UPT, UPT, UR7, 0x1, URZ ;  /* 0x0000000107077890 */ /* 0x000fc8000fffe0ff */
[----:B------:R-:W-:-:S04]  /*4040*/  UISETP.NE.AND UP0, UPT, UR7, 0x4, UPT ;  /* 0x000000040700788c */ /* 0x000fc8000bf05270 */
[----:B------:R-:W-:Y:S02]  /*4050*/  USEL UR8, URZ, 0x1, UP0 ;  /* 0x00000001ff087887 */ /* 0x000fe40008000000 */
[----:B------:R-:W-:-:S04]  /*4060*/  USEL UR7, UR7, URZ, UP0 ;  /* 0x000000ff07077287 */ /* 0x000fc80008000000 */
[----:B------:R-:W-:Y:S01]  /*4070*/  ULEA UR5, UR7, UR6, 0x3 ;  /* 0x0000000607057291 */ /* 0x000fe2000f8e18ff */
[----:B------:R-:W-:-:S04]  /*4080*/  LOP3.LUT R2, R2, UR8, RZ, 0x3c, !PT ;  /* 0x0000000802027c12 */ /* 0x000fc8000f8e3cff */
[----:B--2---:R-:W-:-:S04]  /*4090*/  SHF.L.U32 R3, R2, 0x1f, RZ ;  /* 0x0000001f02037819 */ /* 0x004fc800000006ff */
[----:B------:R-:W2:Y:S02]  /*40a0*/  SYNCS.PHASECHK.TRANS64.TRYWAIT P0, [UR5], R3 ;  /* 0x00000003ff0075a7 */ /* 0x000ea40008001105 */
[----:B--2---:R-:W-:Y:S05]  /*40b0*/  @!P0 BRA `(.L_x_79) ;  /* 0x0000006400308947 */ /* 0x004fea0003800000 */
.L_x_198:
[----:B------:R-:W-:-:S04]  /*40c0*/  UIADD3 UR7, UPT, UPT, UR7, 0x1, URZ ;  /* 0x0000000107077890 */ /* 0x000fc8000fffe0ff */
[----:B------:R-:W-:-:S04]  /*40d0*/  UISETP.NE.AND UP0, UPT, UR7, 0x4, UPT ;  /* 0x000000040700788c */ /* 0x000fc8000bf05270 */
[----:B------:R-:W-:Y:S02]  /*40e0*/  USEL UR5, URZ, 0x1, UP0 ;  /* 0x00000001ff057887 */ /* 0x000fe40008000000 */
[----:B------:R-:W-:-:S04]  /*40f0*/  USEL UR7, UR7, URZ, UP0 ;  /* 0x000000ff07077287 */ /* 0x000fc80008000000 */
[----:B------:R-:W-:Y:S01]  /*4100*/  ULEA UR7, UR7, UR6, 0x3 ;  /* 0x0000000607077291 */ /* 0x000fe2000f8e18ff */
[----:B------:R-:W-:-:S04]  /*4110*/  LOP3.LUT R2, R2, UR5, RZ, 0x3c, !PT ;  /* 0x0000000502027c12 */ /* 0x000fc8000f8e3cff */
[----:B------:R-:W-:-:S04]  /*4120*/  SHF.L.U32 R2, R2, 0x1f, RZ ;  /* 0x0000001f02027819 */ /* 0x000fc800000006ff */
[----:B------:R-:W3:Y:S02]  /*4130*/  SYNCS.PHASECHK.TRANS64.TRYWAIT P0, [UR7], R2 ;  /* 0x00000002ff0075a7 */ /* 0x000ee40008001107 */
[----:B---3--:R-:W-:Y:S05]  /*4140*/  @!P0 BRA `(.L_x_80) ;  /* 0x0000006400248947 */ /* 0x008fea0003800000 */
.L_x_200:
[----:B------:R-:W-:Y:S01]  /*4150*/  NOP ;  /* 0x0000000000007918 */ /* 0x000fe20000000000 */
[----:B--2---:R-:W2:Y:S01]  /*4160*/  LDS R0, [UR4+0x14] ;  /* 0x00001404ff007984 */ /* 0x004ea20008000800 */
[----:B------:R-:W-:Y:S01]  /*4170*/  ULOP3.LUT UR6, UR19, 0xffff, URZ, 0xc0, !UPT ;  /* 0x0000ffff13067892 */ /* 0x000fe2000f8ec0ff */
[----:B------:R-:W-:Y:S01]  /*4180*/  UMOV UR8, 0xffff ;  /* 0x0000ffff00087882 */ /* 0x000fe20000000000 */
[----:B------:R-:W-:Y:S02]  /*4190*/  UMOV UR5, 0x1 ;  /* 0x0000000100057882 */ /* 0x000fe40000000000 */
[----:B------:R-:W-:-:S04]  /*41a0*/  USHF.R.U32.HI UR6, URZ, 0x5, UR6 ;  /* 0x00000005ff067899 */ /* 0x000fc80008011606 */
[----:B------:R-:W-:Y:S02]  /*41b0*/  USHF.L.U32 UR8, UR8, UR6, URZ ;  /* 0x0000000608087299 */ /* 0x000fe400080006ff */
[----:B------:R-:W-:-:S04]  /*41c0*/  USHF.L.U32 UR5, UR5, UR6, URZ ;  /* 0x0000000605057299 */ /* 0x000fc800080006ff */
[----:B--2---:R-:W-:-:S04]  /*41d0*/  LOP3.LUT R0, R0, UR8, RZ, 0xc0, !PT ;  /* 0x0000000800007c12 */ /* 0x004fc8000f8ec0ff */
[----:B------:R-:W-:-:S13]  /*41e0*/  ISETP.NE.AND P0, PT, R0, UR8, PT ;  /* 0x0000000800007c0c */ /* 0x000fda000bf05270 */
[----:B------:R-:W-:Y:S05]  /*41f0*/  @P0 BRA `(.L_x_81) ;  /* 0x0000000000580947 */ /* 0x000fea0003800000 */
[----:B------:R-:W2:Y:S02]  /*4200*/  LDS R0, [UR4+0x18] ;  /* 0x00001804ff007984 */ /* 0x000ea40008000800 */
[----:B--2---:R-:W-:-:S04]  /*4210*/  LOP3.LUT R0, R0, UR5, RZ, 0xc0, !PT ;  /* 0x0000000500007c12 */ /* 0x004fc8000f8ec0ff */
[----:B------:R-:W-:-:S13]  /*4220*/  ISETP.NE.AND P0, PT, R0, UR5, PT ;  /* 0x0000000500007c0c */ /* 0x000fda000bf05270 */
[----:B------:R-:W-:Y:S05]  /*4230*/  @P0 BRA `(.L_x_82) ;  /* 0x00000000003c0947 */ /* 0x000fea0003800000 */
[----:B------:R-:W2:Y:S01]  /*4240*/  S2R R2, SR_LANEID ;  /* 0x0000000000027919 */ /* 0x000ea20000000000 */
[----:B------:R-:W-:Y:S01]  /*4250*/  ULOP3.LUT UR8, URZ, UR8, URZ, 0x33, !UPT ;  /* 0x00000008ff087292 */ /* 0x000fe2000f8e33ff */
[----:B------:R-:W-:Y:S02]  /*4260*/  VOTEU.ANY UR7, UPT, PT ;  /* 0x0000000000077886 */ /* 0x000fe400038e0100 */
[----:B------:R-:W-:-:S03]  /*4270*/  UFLO.U32 UR7, UR7 ;  /* 0x00000007000772bd */ /* 0x000fc600080e0000 */
[----:B------:R-:W-:-:S04]  /*4280*/  IMAD.U32 R0, RZ, RZ, UR8 ;  /* 0x00000008ff007e24 */ /* 0x000fc8000f8e00ff */
[----:B------:R3:W1:Y:S02]  /*4290*/  REDUX UR6, R0 ;  /* 0x00000000000673c4 */ /* 0x0006640000000000 */
[----:B------:R1:W-:Y:S01]  /*42a0*/  UTCATOMSWS.AND URZ, UR8 ;  /* 0x0000000800ff79e3 */ /* 0x0003e20008000000 */
[----:B--2---:R-:W-:Y:S02]  /*42b0*/  ISETP.EQ.U32.AND P0, PT, R2, UR7, PT ;  /* 0x0000000702007c0c */ /* 0x004fe4000bf02070 */
[----:B---3--:R-:W-:Y:S02]  /*42c0*/  LOP3.LUT R0, RZ, UR5, RZ, 0x33, !PT ;  /* 0x00000005ff007c12 */ /* 0x008fe4000f8e33ff */
[----:B-1----:R-:W-:Y:S02]  /*42d0*/  MOV R2, UR6 ;  /* 0x0000000600027c02 */ /* 0x002fe40008000f00 */
[----:B------:R-:W1:Y:S07]  /*42e0*/  REDUX UR5, R0 ;  /* 0x00000000000573c4 */ /* 0x000e6e0000000000 */
[----:B------:R2:W-:Y:S01]  /*42f0*/  @P0 ATOMS.AND RZ, [UR4+0x14], R2 ;  /* 0x00001402ffff098c */ /* 0x0005e2000a800004 */
[----:B-1----:R-:W-:-:S05]  /*4300*/  IMAD.U32 R0, RZ, RZ, UR5 ;  /* 0x00000005ff007e24 */ /* 0x002fca000f8e00ff */
[----:B------:R2:W-:Y:S01]  /*4310*/  @P0 ATOMS.AND RZ, [UR4+0x18], R0 ;  /* 0x00001800ffff098c */ /* 0x0005e2000a800004 */
[----:B------:R-:W-:Y:S05]  /*4320*/  BRA `(.L_x_83) ;  /* 0x0000000000147947 */ /* 0x000fea0003800000 */
.L_x_82:
[----:B------:R-:W-:Y:S02]  /*4330*/  MOV R2, 0x4350 ;  /* 0x0000435000027802 */ /* 0x000fe40000000f00 */
[----:B-1--45:R-:W-:Y:S05]  /*4340*/  CALL.REL.NOINC `($__internal_0_$__cuda_sm10x_tcgen05_guardrail_trap_col_being_dealloced_not_returned_by_alloc) ;  /* 0x0000006800087944 */ /* 0x032fea0003c00000 */
[----:B------:R-:W-:Y:S05]  /*4350*/  BRA `(.L_x_83) ;  /* 0x0000000000087947 */ /* 0x000fea0003800000 */
.L_x_81:
[----:B------:R-:W-:Y:S02]  /*4360*/  MOV R2, 0x4380 ;  /* 0x0000438000027802 */ /* 0x000fe40000000f00 */
[----:B-1--45:R-:W-:Y:S05]  /*4370*/  CALL.REL.NOINC `($__internal_2_$__cuda_sm10x_tcgen05_guardrail_trap_unallocated_columns_being_dealloced) ;  /* 0x0000006800147944 */ /* 0x032fea0003c00000 */
.L_x_83:
[----:B------:R-:W-:Y:S01]  /*4380*/  NOP ;  /* 0x0000000000007918 */ /* 0x000fe20000000000 */
[----:B------:R-:W-:Y:S05]  /*4390*/  EXIT ;  /* 0x000000000000794d */ /* 0x000fea0003800000 */
.L_x_65:
[----:B------:R-:W-:-:S09]  /*43a0*/  UISETP.NE.OR UP2, UPT, UR8, 0x3, !UP2 ;  /* 0x000000030800788c */ /* 0x000fd2000d745670 */
[----:B------:R-:W-:Y:S05]  /*43b0*/  BRA.U UP2, `(.L_x_84) ;  /* 0x0000001102087547 */ /* 0x000fea000b800000 */
[----:B------:R-:W1:Y:S01]  /*43c0*/  LDC R0, c[0x0][0xb30] ;  /* 0x0002cc00ff007b82 */ /* 0x000e620000000800 */
[----:B------:R-:W2:Y:S01]  /*43d0*/  LDCU.64 UR8, c[0x0][0x888] ;  /* 0x00011100ff0877ac */ /* 0x000ea20008000a00 */
[----:B------:R-:W-:Y:S02]  /*43e0*/  HFMA2 R27, -RZ, RZ, 0, 0 ;  /* 0x00000000ff1b7431 */ /* 0x000fe400000001ff */
[----:B------:R-:W-:Y:S01]  /*43f0*/  IMAD.MOV.U32 R29, RZ, RZ, 0x1 ;  /* 0x00000001ff1d7424 */ /* 0x000fe200078e00ff */
[----:B------:R-:W-:Y:S01]  /*4400*/  MOV R25, 0x1000 ;  /* 0x0000100000197802 */ /* 0x000fe20000000f00 */
[----:B------:R-:W4:Y:S01]  /*4410*/  LDCU.64 UR4, c[0x0][0x890] ;  /* 0x00011200ff0477ac */ /* 0x000f220008000a00 */
[----:B------:R-:W-:Y:S01]  /*4420*/  IMAD.MOV.U32 R28, RZ, RZ, RZ ;  /* 0x000000ffff1c7224 */ /* 0x000fe200078e00ff */
[----:B------:R-:W3:Y:S01]  /*4430*/  LDC R24, c[0x0][0x370] ;  /* 0x0000dc00ff187b82 */ /* 0x000ee20000000800 */
[----:B------:R-:W-:Y:S01]  /*4440*/  UMOV UR7, 0x400 ;  /* 0x0000040000077882 */ /* 0x000fe20000000000 */
[----:B------:R-:W-:-:S02]  /*4450*/  UPLOP3.LUT UP1, UPT, UPT, UPT, UPT, 0x40, 0x4 ;  /* 0x000000000004789c */ /* 0x000fc40003f2e870 */
[----:B------:R-:W-:-:S04]  /*4460*/  ULEA UR7, UR37, UR7, 0x18 ;  /* 0x0000000725077291 */ /* 0x000fc8000f8ec0ff */
[----:B------:R-:W3:Y:S01]  /*4470*/  LDC R3, c[0x0][0xb0c] ;  /* 0x0002c300ff037b82 */ /* 0x000ee20000000800 */
[----:B------:R-:W-:Y:S02]  /*4480*/  UIADD3 UR13, UPT, UPT, UR7, 0x158, URZ ;  /* 0x00000158070d7890 */ /* 0x000fe4000fffe0ff */
[----:B--2---:R-:W-:Y:S02]  /*4490*/  UISETP.NE.U32.AND UP2, UPT, UR8, URZ, UPT ;  /* 0x000000ff0800728c */ /* 0x004fe4000bf45070 */
[----:B------:R-:W-:Y:S02]  /*44a0*/  UIADD3 UR33, UPT, UPT, UR7, 0x140, URZ ;  /* 0x0000014007217890 */ /* 0x000fe4000fffe0ff */
[----:B----4-:R-:W-:Y:S01]  /*44b0*/  UISETP.NE.U32.AND UP3, UPT, UR4, URZ, UPT ;  /* 0x000000ff0400728c */ /* 0x010fe2000bf65070 */
[----:B------:R-:W2:Y:S01]  /*44c0*/  LDC R18, c[0x0][0xb20] ;  /* 0x0002c800ff127b82 */ /* 0x000ea20000000800 */
[----:B-1----:R-:W-:Y:S01]  /*44d0*/  ISETP.NE.AND P1, PT, R0, 0x1, PT ;  /* 0x000000010000780c */ /* 0x002fe20003f25270 */
[----:B------:R-:W-:-:S02]  /*44e0*/  UISETP.NE.AND.EX UP2, UPT, UR9, URZ, UPT, UP2 ;  /* 0x000000ff0900728c */ /* 0x000fc4000bf45320 */
[----:B------:R-:W-:Y:S02]  /*44f0*/  UIADD3 UR25, UPT, UPT, UR7, 0x148, URZ ;  /* 0x0000014807197890 */ /* 0x000fe4000fffe0ff */
[----:B------:R-:W-:Y:S02]  /*4500*/  UIADD3 UR17, UPT, UPT, UR7, 0x150, URZ ;  /* 0x0000015007117890 */ /* 0x000fe4000fffe0ff */
[----:B------:R-:W1:Y:S01]  /*4510*/  LDC.64 R30, c[0x0][0x348] ;  /* 0x0000d200ff1e7b82 */ /* 0x000e620000000a00 */
[----:B------:R-:W-:Y:S02]  /*4520*/  UPRMT UR13, UR37, 0x654, UR13 ;  /* 0x00000654250d7896 */ /* 0x000fe4000800000d */
[----:B------:R-:W-:-:S05]  /*4530*/  UISETP.NE.AND.EX UP3, UPT, UR5, URZ, UPT, UP3 ;  /* 0x000000ff0500728c */ /* 0x000fca000bf65330 */
[----:B------:R-:W4:Y:S08]  /*4540*/  LDC.64 R16, c[0x0][0xb10] ;  /* 0x0002c400ff107b82 */ /* 0x000f300000000a00 */
[----:B------:R-:W1:Y:S08]  /*4550*/  LDC.64 R6, c[0x0][0xb18] ;  /* 0x0002c600ff067b82 */ /* 0x000e700000000a00 */
[----:B------:R-:W1:Y:S08]  /*4560*/  LDC.64 R4, c[0x0][0xb28] ;  /* 0x0002ca00ff047b82 */ /* 0x000e700000000a00 */
[----:B--23--:R-:W1:Y:S02]  /*4570*/  LDC R19, c[0x0][0x374] ;  /* 0x0000dd00ff137b82 */ /* 0x00ce640000000800 */
.L_x_95:
[C---:B------:R-:W-:Y:S02]  /*4580*/  LEA R0, R28.reuse, UR7, 0x3 ;  /* 0x000000071c007c11 */ /* 0x040fe4000f8e18ff */
[----:B------:R-:W-:Y:S02]  /*4590*/  SHF.L.U32 R2, R27, 0x1f, RZ ;  /* 0x0000001f1b027819 */ /* 0x000fe400000006ff */
[----:B------:R-:W-:Y:S02]  /*45a0*/  LEA R20, R28, UR7, 0x4 ;  /* 0x000000071c147c11 */ /* 0x000fe4000f8e20ff */
[----:B--2---:R-:W2:Y:S02]  /*45b0*/  SYNCS.PHASECHK.TRANS64.TRYWAIT P0, [R0+URZ+0x190], R2 ;  /* 0x00019002000075a7 */ /* 0x004ea400080011ff */
[----:B--2---:R-:W-:Y:S05]  /*45c0*/  @!P0 BRA `(.L_x_85) ;  /* 0x00000060001c8947 */ /* 0x004fea0003800000 */
.L_x_201:
[----:B------:R-:W-:Y:S01]  /*45d0*/  ISETP.GE.AND P0, PT, R40, 0x1, PT ;  /* 0x000000012800780c */ /* 0x000fe20003f06270 */
[----:B------:R-:W3:Y:S01]  /*45e0*/  LDS.128 R20, [R20+0x220] ;  /* 0x0002200014147984 */ /* 0x000ee20000000c00 */
[----:B--2---:R-:W-:Y:S01]  /*45f0*/  VIADD R0, R0, 0x1a0 ;  /* 0x000001a000007836 */ /* 0x004fe20000000000 */
[----:B------:R-:W-:Y:S01]  /*4600*/  @!PT LDS RZ, [RZ] ;  /* 0x00000000fffff984 */ /* 0x000fe20000000800 */
[----:B------:R-:W-:Y:S01]  /*4610*/  @!PT LDS RZ, [RZ] ;  /* 0x00000000fffff984 */ /* 0x000fe20000000800 */
[----:B------:R-:W-:Y:S01]  /*4620*/  @!PT LDS RZ, [RZ] ;  /* 0x00000000fffff984 */ /* 0x000fe20000000800 */
[----:B------:R-:W-:Y:S01]  /*4630*/  @!PT LDS RZ, [RZ] ;  /* 0x00000000fffff984 */ /* 0x000fe20000000800 */
[----:B------:R2:W-:Y:S06]  /*4640*/  MEMBAR.ALL.CTA ;  /* 0x0000000000007992 */ /* 0x0005ec0000008000 */
[----:B--2---:R-:W2:Y:S01]  /*4650*/  FENCE.VIEW.ASYNC.S ;  /* 0x00000000000073c6 */ /* 0x004ea20000000000 */
[----:B------:R-:W-:Y:S04]  /*4660*/  PRMT R0, RZ, 0x654, R0 ;  /* 0x00000654ff007816 */ /* 0x000fe80000000000 */
[----:B--2---:R2:W-:Y:S01]  /*4670*/  SYNCS.ARRIVE.TRANS64.RED.A1T0 RZ, [R0+URZ], RZ ;  /* 0x000000ff00ff79a7 */ /* 0x0045e200081004ff */
[----:B---3--:R-:W-:Y:S11]  /*4680*/  LOP3.LUT P3, RZ, R22, 0x1, RZ, 0xc0, !PT ;  /* 0x0000000116ff7812 */ /* 0x008ff6000786c0ff */
[----:B------:R-:W-:Y:S02]  /*4690*/  @!UPT UIADD3 URZ, UPT, UPT, URZ, URZ, URZ ;  /* 0x000000fffffff290 */ /* 0x000fe4000fffe0ff */
[----:B------:R-:W-:Y:S02]  /*46a0*/  @P3 MOV R11, R20 ;  /* 0x00000014000b3202 */ /* 0x000fe40000000f00 */
[----:B------:R-:W-:Y:S01]  /*46b0*/  @P3 LOP3.LUT R10, R21, 0xffff, RZ, 0xc0, !PT ;  /* 0x0000ffff150a3812 */ /* 0x000fe200078ec0ff */
[----:B--2---:R-:W-:Y:S06]  /*46c0*/  @!P0 BRA `(.L_x_86) ;  /* 0x0000000000a48947 */ /* 0x004fec0003800000 */
[-C--:B-1----:R-:W-:Y:S01]  /*46d0*/  IMAD.HI.U32 R0, R19, R7.reuse, RZ ;  /* 0x0000000713007227 */ /* 0x082fe200078e00ff */
[----:B------:R-:W-:Y:S02]  /*46e0*/  ISETP.NE.AND P0, PT, R6, 0x1, PT ;  /* 0x000000010600780c */ /* 0x000fe40003f05270 */
[----:B------:R-:W-:Y:S01]  /*46f0*/  ISETP.NE.AND P2, PT, R40, 0x1, PT ;  /* 0x000000012800780c */ /* 0x000fe20003f45270 */
[----:B----4-:R-:W-:Y:S01]  /*4700*/  IMAD.HI.U32 R9, R24, R16, RZ ;  /* 0x0000001018097227 */ /* 0x010fe200078e00ff */
[----:B------:R-:W-:Y:S02]  /*4710*/  SHF.R.U32.HI R0, RZ, R18, R0 ;  /* 0x00000012ff007219 */ /* 0x000fe40000011600 */
[----:B------:R-:W-:Y:S01]  /*4720*/  ISETP.NE.AND P4, PT, R3, 0x1, PT ;  /* 0x000000010300780c */ /* 0x000fe20003f85270 */
[----:B------:R-:W-:Y:S01]  /*4730*/  IMAD.HI.U32 R13, R10, R7, RZ ;  /* 0x000000070a0d7227 */ /* 0x000fe200078e00ff */
[----:B------:R-:W-:Y:S02]  /*4740*/  SHF.R.U32.HI R9, RZ, R17, R9 ;  /* 0x00000011ff097219 */ /* 0x000fe40000011609 */
[----:B------:R-:W-:Y:S01]  /*4750*/  SEL R0, R19, R0, !P0 ;  /* 0x0000000013007207 */ /* 0x000fe20004000000 */
[----:B------:R-:W-:Y:S01]  /*4760*/  IMAD.HI.U32 R12, R11, R16, RZ ;  /* 0x000000100b0c7227 */ /* 0x000fe200078e00ff */
[----:B------:R-:W-:Y:S03]  /*4770*/  SEL R9, R24, R9, !P4 ;  /* 0x0000000918097207 */ /* 0x000fe60006000000 */
[-C--:B------:R-:W-:Y:S01]  /*4780*/  IMAD.HI.U32 R8, R0, R4.reuse, RZ ;  /* 0x0000000400087227 */ /* 0x080fe200078e00ff */
[----:B------:R-:W-:Y:S03]  /*4790*/  SHF.R.U32.HI R12, RZ, R17, R12 ;  /* 0x00000011ff0c7219 */ /* 0x000fe6000001160c */
[----:B------:R-:W-:Y:S01]  /*47a0*/  IMAD.HI.U32 R2, R9, R4, RZ ;  /* 0x0000000409027227 */ /* 0x000fe200078e00ff */
[-C--:B------:R-:W-:Y:S02]  /*47b0*/  @P2 SHF.R.U32.HI R0, RZ, R5.reuse, R8 ;  /* 0x00000005ff002219 */ /* 0x080fe40000011608 */
[----:B------:R-:W-:Y:S02]  /*47c0*/  SHF.R.U32.HI R8, RZ, R18, R13 ;  /* 0x00000012ff087219 */ /* 0x000fe4000001160d */
[----:B------:R-:W-:Y:S01]  /*47d0*/  @P2 SHF.R.U32.HI R9, RZ, R5, R2 ;  /* 0x00000005ff092219 */ /* 0x000fe20000011602 */
[----:B------:R-:W-:Y:S01]  /*47e0*/  IMAD R0, R40, R0, RZ ;  /* 0x0000000028007224 */ /* 0x000fe200078e02ff */
[----:B------:R-:W-:Y:S02]  /*47f0*/  SEL R8, R10, R8, !P0 ;  /* 0x000000080a087207 */ /* 0x000fe40004000000 */
[----:B------:R-:W-:Y:S01]  /*4800*/  SEL R2, R11, R12, !P4 ;  /* 0x0000000c0b027207 */ /* 0x000fe20006000000 */
[----:B------:R-:W-:Y:S01]  /*4810*/  IMAD R12, R40, R9, RZ ;  /* 0x00000009280c7224 */ /* 0x000fe200078e02ff */
[C---:B------:R-:W-:Y:S01]  /*4820*/  ISETP.GE.AND P0, PT, R8.reuse, R0, PT ;  /* 0x000000000800720c */ /* 0x040fe20003f06270 */
[----:B------:R-:W-:Y:S03]  /*4830*/  IMAD.HI.U32 R0, R8, R4, RZ ;  /* 0x0000000408007227 */ /* 0x000fe600078e00ff */
[----:B------:R-:W-:Y:S02]  /*4840*/  ISETP.GE.OR P0, PT, R2, R12, P0 ;  /* 0x0000000c0200720c */ /* 0x000fe40000706670 */
[-C--:B------:R-:W-:Y:S04]  /*4850*/  SHF.R.U32.HI R0, RZ, R5.reuse, R0 ;  /* 0x00000005ff007219 */ /* 0x080fe80000011600 */
[----:B------:R-:W-:Y:S05]  /*4860*/  SEL R13, R8, R0, !P2 ;  /* 0x00000000080d7207 */ /* 0x000fea0005000000 */
[----:B------:R-:W-:Y:S02]  /*4870*/  IMAD.MOV R12, RZ, RZ, -R13 ;  /* 0x000000ffff0c7224 */ /* 0x000fe400078e0a0d */
[----:B------:R-:W-:Y:S04]  /*4880*/  @!P0 IMAD.HI.U32 R0, R2, R4, RZ ;  /* 0x0000000402008227 */ /* 0x000fe800078e00ff */
[----:B------:R-:W-:Y:S01]  /*4890*/  IMAD R12, R40, R12, R8 ;  /* 0x0000000c280c7224 */ /* 0x000fe200078e0208 */
[----:B------:R-:W-:Y:S04]  /*48a0*/  @!P0 SHF.R.U32.HI R0, RZ, R5, R0 ;  /* 0x00000005ff008219 */ /* 0x000fe80000011600 */
[----:B------:R-:W-:Y:S04]  /*48b0*/  @!P0 SEL R0, R2, R0, !P2 ;  /* 0x0000000002008207 */ /* 0x000fe80005000000 */
[----:B------:R-:W-:Y:S01]  /*48c0*/  @!P0 IADD3 R13, PT, PT, R13, -R0, RZ ;  /* 0x800000000d0d8210 */ /* 0x000fe20007ffe0ff */
[----:B------:R-:W-:Y:S01]  /*48d0*/  @!P0 IMAD R0, R9, R12, R0 ;  /* 0x0000000c09008224 */ /* 0x000fe200078e0200 */
[----:B------:R-:W-:Y:S01]  /*48e0*/  IADD3 R9, PT, PT, -R8, RZ, RZ ;  /* 0x000000ff08097210 */ /* 0x000fe20007ffe1ff */
[--C-:B------:R-:W-:Y:S02]  /*48f0*/  IMAD.MOV R12, RZ, RZ, -R2.reuse ;  /* 0x000000ffff0c7224 */ /* 0x100fe400078e0a02 */
[----:B------:R-:W-:Y:S02]  /*4900*/  @!P0 IMAD R8, R13, R40, R2 ;  /* 0x000000280d088224 */ /* 0x000fe400078e0202 */
[----:B------:R-:W-:Y:S02]  /*4910*/  @!P0 IMAD.MOV.U32 R2, RZ, RZ, R0 ;  /* 0x000000ffff028224 */ /* 0x000fe400078e0000 */
[----:B------:R-:W-:Y:S02]  /*4920*/  IMAD R11, R3, R12, R11 ;  /* 0x0000000c030b7224 */ /* 0x000fe400078e020b */
[----:B------:R-:W-:Y:S02]  /*4930*/  IMAD R10, R6, R9, R10 ;  /* 0x00000009060a7224 */ /* 0x000fe400078e020a */
[----:B------:R-:W-:Y:S02]  /*4940*/  IMAD R11, R2, R3, R11 ;  /* 0x00000003020b7224 */ /* 0x000fe400078e020b */
[----:B------:R-:W-:Y:S02]  /*4950*/  IMAD R10, R8, R6, R10 ;  /* 0x00000006080a7224 */ /* 0x000fe400078e020a */
.L_x_86:
[----:B------:R-:W-:Y:S05]  /*4960*/  BRA.U UP1, `(.L_x_87) ;  /* 0x0000000101107547 */ /* 0x000fea000b800000 */
[----:B------:R-:W-:Y:S04]  /*4970*/  MOV R2, UR6 ;  /* 0x0000000600027c02 */ /* 0x000fe80008000f00 */
[----:B------:R-:W-:Y:S04]  /*4980*/  SHF.L.U32 R2, R2, 0x1f, RZ ;  /* 0x0000001f02027819 */ /* 0x000fe800000006ff */
[----:B------:R-:W2:Y:S02]  /*4990*/  SYNCS.PHASECHK.TRANS64.TRYWAIT P0, [UR7+0x188], R2 ;  /* 0x00018802ff0075a7 */ /* 0x000ea40008001107 */
[----:B--2---:R-:W-:Y:S05]  /*49a0*/  @!P0 BRA `(.L_x_88) ;  /* 0x0000005c00388947 */ /* 0x004fea0003800000 */
.L_x_87:
[----:B------:R-:W-:Y:S02]  /*49b0*/  R2UR UR35, R15 ;  /* 0x000000000f2372ca */ /* 0x000fe400000e0000 */
[----:B------:R-:W-:Y:S02]  /*49c0*/  R2UR UR34, R14 ;  /* 0x000000000e2272ca */ /* 0x000fe400000e0000 */
[----:B------:R-:W-:Y:S02]  /*49d0*/  ISETP.NE.U32.AND P2, PT, RZ, UR4, PT ;  /* 0x00000004ff007c0c */ /* 0x000fe4000bf45070 */
[----:B------:R-:W-:Y:S02]  /*49e0*/  SHF.L.U32 R14, R29, 0x1f, RZ ;  /* 0x0000001f1d0e7819 */ /* 0x000fe400000006ff */
[----:B------:R-:W-:Y:S05]  /*49f0*/  ISETP.NE.AND.EX P2, PT, RZ, UR5, PT, P2 ;  /* 0x00000005ff007c0c */ /* 0x000fea000bf45320 */
[----:B------:R-:W-:Y:S02]  /*4a00*/  USHF.L.U32 UR35, UR35, 0x6, URZ ;  /* 0x0000000623237899 */ /* 0x000fe400080006ff */
[----:B------:R-:W-:Y:S01]  /*4a10*/  USHF.L.U32 UR34, UR34, 0x8, URZ ;  /* 0x0000000822227899 */ /* 0x000fe200080006ff */
[----:B------:R-:W-:Y:S11]  /*4a20*/  BRA.U !UP3, `(.L_x_89) ;  /* 0x000000010b347547 */ /* 0x000ff6000b800000 */
[----:B------:R-:W-:Y:S01]  /*4a30*/  UPLOP3.LUT UP0, UPT, UPT, UPT, UP2, 0x80, 0x8 ;  /* 0x000000000008789c */ /* 0x000fe20003f0f020 */
[----:B--2---:R-:W-:Y:S02]  /*4a40*/  HFMA2 R0, -RZ, RZ, 0, 5.9604644775390625e-08 ;  /* 0x00000001ff007431 */ /* 0x004fe400000001ff */
[----:B------:R-:W-:Y:S03]  /*4a50*/  IMAD.MOV.U32 R96, RZ, RZ, 0x1 ;  /* 0x00000001ff607424 */ /* 0x000fe600078e00ff */
[----:B------:R-:W-:Y:S05]  /*4a60*/  PLOP3.LUT P0, PT, PT, PT, UP0, 0x80, 0x8 ;  /* 0x000000000008781c */ /* 0x000fea0003f0f008 */
[----:B------:R-:W2:Y:S01]  /*4a70*/  @UP0 LDCU.64 UR10, c[0x0][0x888] ;  /* 0x00011100ff0a07ac */ /* 0x000ea20008000a00 */
[----:B------:R-:W-:Y:S07]  /*4a80*/  @UP0 UIMAD UR8, UR36, UR4, URZ ;  /* 0x00000004240802a4 */ /* 0x000fee000f8e02ff */
[----:B------:R-:W-:Y:S01]  /*4a90*/  @!P0 PRMT R96, R0, 0x7610, R96 ;  /* 0x0000761000608816 */ /* 0x000fe20000000060 */
[----:B--2---:R-:W-:Y:S03]  /*4aa0*/  @UP0 UIMAD.WIDE UR10, UR8, 0x4, UR10 ;  /* 0x00000004080a08a5 */ /* 0x004fe6000f8e020a */
[----:B------:R-:W2:Y:S03]  /*4ab0*/  @!UP0 LDCU UR8, c[0x0][0x880] ;  /* 0x00011000ff0887ac */ /* 0x000ea60008000800 */
[----:B------:R-:W-:Y:S01]  /*4ac0*/  IMAD.U32 R8, RZ, RZ, UR10 ;  /* 0x0000000aff087e24 */ /* 0x000fe2000f8e00ff */
[----:B------:R-:W-:Y:S05]  /*4ad0*/  MOV R9, UR11 ;  /* 0x0000000b00097c02 */ /* 0x000fea0008000f00 */
[----:B-----5:R3:W5:Y:S02]  /*4ae0*/  @P0 LDG.E R49, desc[UR46][R8.64] ;  /* 0x0000002e08310981 */ /* 0x020764000c1e1900 */
[----:B--23--:R-:W-:Y:S07]  /*4af0*/  @!P0 IMAD.U32 R49, RZ, RZ, UR8 ;  /* 0x00000008ff318e24 */ /* 0x00cfee000f8e00ff */
.L_x_89:
[----:B-----5:R-:W-:Y:S01]  /*4b00*/  @!P2 FSETP.EQ.AND P0, PT, R49, RZ, PT ;  /* 0x000000ff3100a20b */ /* 0x020fe20003f02000 */
[----:B------:R-:W-:Y:S01]  /*4b10*/  @!UPT UIADD3 URZ, UPT, UPT, URZ, URZ, URZ ;  /* 0x000000fffffff290 */ /* 0x000fe2000fffe0ff */
[----:B------:R-:W-:Y:S11]  /*4b20*/  @!P2 BRA `(.L_x_90) ;  /* 0x000000000014a947 */ /* 0x000ff60003800000 */
[----:B------:R-:W-:Y:S02]  /*4b30*/  LOP3.LUT P2, RZ, R96, 0xff, RZ, 0xc0, !PT ;  /* 0x000000ff60ff7812 */ /* 0x000fe4000784c0ff */
[----:B------:R-:W-:Y:S04]  /*4b40*/  PLOP3.LUT P0, PT, PT, PT, UP0, 0x80, 0x8 ;  /* 0x000000000008781c */ /* 0x000fe80003f0f008 */
[----:B------:R-:W-:Y:S07]  /*4b50*/  PLOP3.LUT P0, PT, P0, PT, PT, 0x8, 0x80 ;  /* 0x000000000080781c */ /* 0x000fee000070e170 */
[----:B------:R-:W-:Y:S11]  /*4b60*/  @P2 FSETP.EQ.AND P0, PT, R49, RZ, PT ;  /* 0x000000ff3100220b */ /* 0x000ff60003f02000 */
[----:B------:R-:W-:Y:S02]  /*4b70*/  @!UPT UIADD3 URZ, UPT, UPT, URZ, URZ, URZ ;  /* 0x000000fffffff290 */ /* 0x000fe4000fffe0ff */
.L_x_90:
[----:B------:R-:W3:Y:S01]  /*4b80*/  SYNCS.PHASECHK.TRANS64.TRYWAIT P2, [UR7+0x160], R14 ;  /* 0x0001600eff0075a7 */ /* 0x000ee20008041107 */
[----:B------:R-:W-:Y:S04]  /*4b90*/  ELECT P4, URZ, PT ;  /* 0x0000000000ff782f */ /* 0x000fe80003880000 */
[----:B------:R-:W-:Y:S11]  /*4ba0*/  PLOP3.LUT P4, PT, P0, P4, PT, 0xf2, 0x2f ;  /* 0x00000000002f781c */ /* 0x000ff60000789e72 */
[----:B------:R-:W-:Y:S02]  /*4bb0*/  @!UPT UIADD3 URZ, UPT, UPT, URZ, URZ, URZ ;  /* 0x000000fffffff290 */ /* 0x000fe4000fffe0ff */
[----:B-1----:R-:W-:Y:S05]  /*4bc0*/  @!P4 IADD3 R8, P0, PT, R30, 0x580, RZ ;  /* 0x000005801e08c810 */ /* 0x002fea0007f1e0ff */
[----:B--2---:R-:W-:Y:S01]  /*4bd0*/  @!P4 IMAD.X R2, RZ, RZ, R31, P0 ;  /* 0x000000ffff02c224 */ /* 0x004fe200000e061f */
[----:B---3--:R-:W-:Y:S07]  /*4be0*/  @!P2 BRA `(.L_x_91) ;  /* 0x0000005800c0a947 */ /* 0x008fee0003800000 */
.L_x_204:
[----:B------:R-:W-:Y:S01]  /*4bf0*/  @!P4 R2UR UR8, R2 ;  /* 0x000000000208c2ca */ /* 0x000fe200000e0000 */
[----:B------:R-:W-:Y:S01]  /*4c00*/  VOTEU.ALL UP1, P4 ;  /* 0x0000000000ff7886 */ /* 0x000fe20002020000 */
[----:B------:R-:W-:Y:S01]  /*4c10*/  @!P4 R2UR UR9, R8 ;  /* 0x000000000809c2ca */ /* 0x000fe200000e0000 */
[----:B-1----:R-:W-:Y:S01]  /*4c20*/  @!P4 IMAD.MOV.U32 R0, RZ, RZ, 0x1000 ;  /* 0x00001000ff00c424 */ /* 0x002fe200078e00ff */
[----:B------:R-:W-:Y:S01]  /*4c30*/  UMOV UR10, 0x0 ;  /* 0x00000000000a7882 */ /* 0x000fe20000000000 */
[----:B------:R-:W-:Y:S01]  /*4c40*/  UMOV UR11, 0x10000000 ;  /* 0x10000000000b7882 */ /* 0x000fe20000000000 */
[----:B------:R-:W-:Y:S01]  /*4c50*/  @!UP1 UIADD3 UR32, UPT, UPT, UR7, 0x400, URZ ;  /* 0x0000040007209890 */ /* 0x000fe2000fffe0ff */
[----:B------:R-:W-:Y:S06]  /*4c60*/  VOTEU.ALL UP1, P4 ;  /* 0x0000000000ff7886 */ /* 0x000fec0002020000 */
[----:B------:R-:W-:Y:S01]  /*4c70*/  IMAD.U32 R9, RZ, RZ, UR8 ;  /* 0x00000008ff097e24 */ /* 0x000fe2000f8e00ff */
[----:B------:R-:W-:Y:S01]  /*4c80*/  UPRMT UR8, UR37, 0x654, UR33 ;  /* 0x0000065425087896 */ /* 0x000fe20008000021 */
[----:B------:R-:W-:Y:S03]  /*4c90*/  IMAD.U32 R8, RZ, RZ, UR9 ;  /* 0x00000009ff087e24 */ /* 0x000fe6000f8e00ff */
[----:B------:R-:W-:Y:S02]  /*4ca0*/  @!P4 R2UR UR15, R9 ;  /* 0x00000000090fc2ca */ /* 0x000fe400000e0000 */
[----:B------:R-:W-:Y:S02]  /*4cb0*/  @!P4 R2UR UR14, R8 ;  /* 0x00000000080ec2ca */ /* 0x000fe400000e0000 */
[----:B------:R-:W-:Y:S05]  /*4cc0*/  @!P4 IADD3 R8, P0, PT, R30, 0x580, RZ ;  /* 0x000005801e08c810 */ /* 0x000fea0007f1e0ff */
[----:B------:R-:W-:Y:S06]  /*4cd0*/  @!P4 IMAD.X R2, RZ, RZ, R31, P0 ;  /* 0x000000ffff02c224 */ /* 0x000fec00000e061f */
[----:B------:R1:W-:Y:S01]  /*4ce0*/  @!UP1 UTMALDG.3D [UR32], [UR14], desc[UR10] ;  /* 0x00000a200e0095b4 */ /* 0x0003e20008011000 */
[----:B------:R1:W-:Y:S01]  /*4cf0*/  @!P4 SYNCS.ARRIVE.TRANS64.RED.A0TR RZ, [UR7+0x140], R0 ;  /* 0x00014000ffffc9a7 */ /* 0x0003e20008300407 */
[----:B------:R-:W-:Y:S01]  /*4d00*/  SYNCS.ARRIVE.TRANS64.RED.A1T0 RZ, [UR8], RZ ;  /* 0x000000ffffff79a7 */ /* 0x000fe20008100408 */
[----:B------:R-:W2:Y:S02]  /*4d10*/  SYNCS.PHASECHK.TRANS64.TRYWAIT P2, [UR7+0x168], R14 ;  /* 0x0001680eff0075a7 */ /* 0x000ea40008041107 */
[----:B-12---:R-:W-:Y:S05]  /*4d20*/  @!P2 BRA `(.L_x_92) ;  /* 0x000000580088a947 */ /* 0x006fea0003800000 */
.L_x_206:
[----:B------:R-:W-:Y:S01]  /*4d30*/  @!P4 R2UR UR8, R2 ;  /* 0x000000000208c2ca */ /* 0x000fe200000e0000 */
[----:B------:R-:W-:Y:S01]  /*4d40*/  VOTEU.ALL UP1, P4 ;  /* 0x0000000000ff7886 */ /* 0x000fe20002020000 */
[----:B------:R-:W-:Y:S01]  /*4d50*/  @!P4 R2UR UR9, R8 ;  /* 0x000000000809c2ca */ /* 0x000fe200000e0000 */
[----:B-1----:R-:W-:Y:S01]  /*4d60*/  @!P4 IMAD.MOV.U32 R0, RZ, RZ, 0x1000 ;  /* 0x00001000ff00c424 */ /* 0x002fe200078e00ff */
[----:B------:R-:W-:Y:S01]  /*4d70*/  UMOV UR10, 0x0 ;  /* 0x00000000000a7882 */ /* 0x000fe20000000000 */
[----:B------:R-:W-:Y:S01]  /*4d80*/  UMOV UR11, 0x10000000 ;  /* 0x10000000000b7882 */ /* 0x000fe20000000000 */
[----:B------:R-:W-:Y:S02]  /*4d90*/  @!UP1 UIADD3 UR26, UPT, UPT, UR34, 0x40, URZ ;  /* 0x00000040221a9890 */ /* 0x000fe4000fffe0ff */
[----:B------:R-:W-:Y:S01]  /*4da0*/  @!UP1 UIADD3 UR24, UPT, UPT, UR7, 0x1400, URZ ;  /* 0x0000140007189890 */ /* 0x000fe2000fffe0ff */
[----:B------:R-:W-:Y:S01]  /*4db0*/  VOTEU.ALL UP1, P4 ;  /* 0x0000000000ff7886 */ /* 0x000fe20002020000 */
[----:B------:R-:W-:Y:S01]  /*4dc0*/  UMOV UR27, UR35 ;  /* 0x00000023001b7c82 */ /* 0x000fe20008000000 */
[----:B------:R-:W-:Y:S02]  /*4dd0*/  UMOV UR28, UR36 ;  /* 0x00000024001c7c82 */ /* 0x000fe40008000000 */
        /* <DEDUP_REMOVED lines=12> */
.L_x_208:
[----:B------:R-:W2:Y:S01]  /*4ea0*/  LDC.64 R12, c[0x0][0xb18] ;  /* 0x0002c600ff0c7b82 */ /* 0x000ea20000000a00 */
[----:B------:R-:W-:Y:S01]  /*4eb0*/  @!P4 R2UR UR8, R2 ;  /* 0x000000000208c2ca */ /* 0x000fe200000e0000 */
[----:B------:R-:W-:Y:S01]  /*4ec0*/  VOTEU.ALL UP1, P4 ;  /* 0x0000000000ff7886 */ /* 0x000fe20002020000 */
[----:B------:R-:W-:Y:S01]  /*4ed0*/  @!P4 R2UR UR9, R8 ;  /* 0x000000000809c2ca */ /* 0x000fe200000e0000 */
[----:B-1----:R-:W-:Y:S01]  /*4ee0*/  @!P4 IMAD.MOV.U32 R0, RZ, RZ, 0x1000 ;  /* 0x00001000ff00c424 */ /* 0x002fe200078e00ff */
[----:B------:R-:W-:Y:S03]  /*4ef0*/  UMOV UR10, 0x0 ;  /* 0x00000000000a7882 */ /* 0x000fe60000000000 */
[----:B------:R-:W1:Y:S01]  /*4f00*/  @!P1 LDC R2, c[0x0][0xb0c] ;  /* 0x0002c300ff029b82 */ /* 0x000e620000000800 */
[----:B------:R-:W-:Y:S01]  /*4f10*/  @!UP1 UIADD3 UR18, UPT, UPT, UR34, 0x80, URZ ;  /* 0x0000008022129890 */ /* 0x000fe2000fffe0ff */
[----:B------:R-:W-:Y:S01]  /*4f20*/  @P3 SHF.R.U32.HI R26, RZ, 0x10, R21 ;  /* 0x00000010ff1a3819 */ /* 0x000fe20000011615 */
[----:B------:R-:W-:Y:S01]  /*4f30*/  @!UP1 UIADD3 UR16, UPT, UPT, UR7, 0x2400, URZ ;  /* 0x0000240007109890 */ /* 0x000fe2000fffe0ff */
[----:B------:R-:W-:Y:S01]  /*4f40*/  VIADD R28, R28, 0x1 ;  /* 0x000000011c1c7836 */ /* 0x000fe20000000000 */
[----:B------:R-:W-:Y:S01]  /*4f50*/  VOTEU.ALL UP1, P4 ;  /* 0x0000000000ff7886 */ /* 0x000fe20002020000 */
[----:B------:R-:W-:Y:S01]  /*4f60*/  UMOV UR11, 0x10000000 ;  /* 0x10000000000b7882 */ /* 0x000fe20000000000 */
[----:B------:R-:W-:Y:S01]  /*4f70*/  UMOV UR19, UR35 ;  /* 0x0000002300137c82 */ /* 0x000fe20008000000 */
[----:B------:R-:W-:Y:S01]  /*4f80*/  IMAD.U32 R9, RZ, RZ, UR8 ;  /* 0x00000008ff097e24 */ /* 0x000fe2000f8e00ff */
[----:B------:R-:W-:Y:S01]  /*4f90*/  UMOV UR20, UR36 ;  /* 0x0000002400147c82 */ /* 0x000fe20008000000 */
[----:B------:R-:W-:Y:S01]  /*4fa0*/  IMAD.U32 R8, RZ, RZ, UR9 ;  /* 0x00000009ff087e24 */ /* 0x000fe2000f8e00ff */
[----:B------:R-:W-:Y:S02]  /*4fb0*/  UPRMT UR8, UR37, 0x654, UR17 ;  /* 0x0000065425087896 */ /* 0x000fe40008000011 */
[----:B------:R-:W-:Y:S02]  /*4fc0*/  @!P4 R2UR UR15, R9 ;  /* 0x00000000090fc2ca */ /* 0x000fe400000e0000 */
[----:B------:R-:W-:Y:S02]  /*4fd0*/  @!P4 R2UR UR14, R8 ;  /* 0x00000000080ec2ca */ /* 0x000fe400000e0000 */
[----:B------:R-:W3:Y:S11]  /*4fe0*/  LDC.64 R8, c[0x0][0xb10] ;  /* 0x0002c400ff087b82 */ /* 0x000ef60000000a00 */
[----:B------:R1:W-:Y:S01]  /*4ff0*/  @!UP1 UTMALDG.3D [UR16], [UR14], desc[UR10] ;  /* 0x00000a100e0095b4 */ /* 0x0003e20008011000 */
[----:B------:R5:W-:Y:S01]  /*5000*/  @!P4 SYNCS.ARRIVE.TRANS64.RED.A0TR RZ, [UR7+0x150], R0 ;  /* 0x00015000ffffc9a7 */ /* 0x000be20008300407 */
[C---:B---3--:R-:W-:Y:S01]  /*5010*/  @!P1 IMAD.HI.U32 R8, R11.reuse, R8, RZ ;  /* 0x000000080b089227 */ /* 0x048fe200078e00ff */
[----:B--2---:R-:W-:Y:S02]  /*5020*/  @!P1 ISETP.NE.AND P0, PT, R12, 0x1, PT ;  /* 0x000000010c00980c */ /* 0x004fe40003f05270 */
[----:B-1----:R-:W-:Y:S01]  /*5030*/  @!P1 ISETP.NE.AND P2, PT, R2, 0x1, PT ;  /* 0x000000010200980c */ /* 0x002fe20003f45270 */
[----:B------:R-:W-:Y:S01]  /*5040*/  SYNCS.ARRIVE.TRANS64.RED.A1T0 RZ, [UR8], RZ ;  /* 0x000000ffffff79a7 */ /* 0x000fe20008100408 */
[C---:B------:R-:W-:Y:S01]  /*5050*/  @!P1 IMAD.HI.U32 R13, R10.reuse, R13, RZ ;  /* 0x0000000d0a0d9227 */ /* 0x040fe200078e00ff */
[----:B------:R-:W-:Y:S04]  /*5060*/  @!P1 SHF.R.U32.HI R8, RZ, R9, R8 ;  /* 0x00000009ff089219 */ /* 0x000fe80000011608 */
[----:B------:R-:W-:Y:S01]  /*5070*/  @!P1 SEL R8, R11, R8, !P2 ;  /* 0x000000080b089207 */ /* 0x000fe20005000000 */
[----:B------:R-:W1:Y:S01]  /*5080*/  SYNCS.PHASECHK.TRANS64.TRYWAIT P5, [UR7+0x178], R14 ;  /* 0x0001780eff0075a7 */ /* 0x000e6200080a1107 */
[----:B-----5:R-:W2:Y:S02]  /*5090*/  @!P1 LDC R0, c[0x0][0xb20] ;  /* 0x0002c800ff009b82 */ /* 0x020ea40000000800 */
[----:B--2---:R-:W-:Y:S04]  /*50a0*/  @!P1 SHF.R.U32.HI R0, RZ, R0, R13 ;  /* 0x00000000ff009219 */ /* 0x004fe8000001160d */
[----:B------:R-:W-:Y:S05]  /*50b0*/  @!P1 SEL R9, R10, R0, !P0 ;  /* 0x000000000a099207 */ /* 0x000fea0004000000 */
[----:B------:R-:W-:Y:S02]  /*50c0*/  @!P1 IMAD.IADD R0, R9, 0x1, -R8 ;  /* 0x0000000109009824 */ /* 0x000fe400078e0a08 */
[----:B------:R-:W-:Y:S02]  /*50d0*/  @!P1 IMAD.IADD R8, R8, 0x1, -R9 ;  /* 0x0000000108089824 */ /* 0x000fe400078e0a09 */
[----:B------:R-:W-:Y:S02]  /*50e0*/  @!P1 IMAD R11, R0, R2, R11 ;  /* 0x00000002000b9224 */ /* 0x000fe400078e020b */
[----:B------:R-:W-:Y:S01]  /*50f0*/  @!P1 IMAD R10, R8, R12, R10 ;  /* 0x0000000c080a9224 */ /* 0x000fe200078e020a */
[----:B-1----:R-:W-:Y:S06]  /*5100*/  @!P5 BRA `(.L_x_94) ;  /* 0x0000005400c0d947 */ /* 0x002fec0003800000 */
.L_x_210:
[----:B------:R-:W-:Y:S01]  /*5110*/  @!P4 IADD3 R2, P0, PT, R30, 0x580, RZ ;  /* 0x000005801e02c810 */ /* 0x000fe20007f1e0ff */
[----:B------:R-:W-:Y:S01]  /*5120*/  VOTEU.ALL UP1, P4 ;  /* 0x0000000000ff7886 */ /* 0x000fe20002020000 */
[----:B------:R-:W-:Y:S01]  /*5130*/  UMOV UR18, 0x0 ;  /* 0x0000000000127882 */ /* 0x000fe20000000000 */
[----:B------:R-:W-:Y:S01]  /*5140*/  UMOV UR19, 0x10000000 ;  /* 0x1000000000137882 */ /* 0x000fe20000000000 */
[----:B------:R-:W-:Y:S01]  /*5150*/  @!P4 R2UR UR9, R2 ;  /* 0x000000000209c2ca */ /* 0x000fe200000e0000 */
[----:B-1----:R-:W-:Y:S01]  /*5160*/  @!P4 IMAD.X R0, RZ, RZ, R31, P0 ;  /* 0x000000ffff00c224 */ /* 0x002fe200000e061f */
[----:B------:R-:W-:Y:S01]  /*5170*/  @!UP1 UIADD3 UR10, UPT, UPT, UR34, 0xc0, URZ ;  /* 0x000000c0220a9890 */ /* 0x000fe2000fffe0ff */
[----:B------:R-:W-:Y:S01]  /*5180*/  ISETP.NE.AND P0, PT, R28, 0x2, PT ;  /* 0x000000021c00780c */ /* 0x000fe20003f05270 */
[----:B------:R-:W-:Y:S01]  /*5190*/  UMOV UR11, UR35 ;  /* 0x00000023000b7c82 */ /* 0x000fe20008000000 */
[----:B------:R-:W-:Y:S01]  /*51a0*/  UMOV UR12, UR36 ;  /* 0x00000024000c7c82 */ /* 0x000fe20008000000 */
[----:B------:R-:W-:Y:S01]  /*51b0*/  @!P4 R2UR UR8, R0 ;  /* 0x000000000008c2ca */ /* 0x000fe200000e0000 */
[----:B------:R-:W-:Y:S01]  /*51c0*/  IMAD.IADD R14, R10, 0x1, R94 ;  /* 0x000000010a0e7824 */ /* 0x000fe200078e025e */
[----:B------:R-:W-:Y:S01]  /*51d0*/  @P3 R2UR UR36, R26 ;  /* 0x000000001a2432ca */ /* 0x000fe200000e0000 */
[----:B------:R-:W-:Y:S01]  /*51e0*/  IMAD.IADD R15, R11, 0x1, R95 ;  /* 0x000000010b0f7824 */ /* 0x000fe200078e025f */
[----:B------:R-:W-:Y:S02]  /*51f0*/  SEL R0, RZ, 0x1, P0 ;  /* 0x00000001ff007807 */ /* 0x000fe40000000000 */
[----:B------:R-:W-:Y:S01]  /*5200*/  LOP3.LUT R29, R29, 0x1, RZ, 0x3c, !PT ;  /* 0x000000011d1d7812 */ /* 0x000fe200078e3cff */
[----:B------:R-:W-:Y:S01]  /*5210*/  IMAD.U32 R8, RZ, RZ, UR9 ;  /* 0x00000009ff087e24 */ /* 0x000fe2000f8e00ff */
[----:B------:R-:W-:Y:S01]  /*5220*/  @!UP1 UIADD3 UR9, UPT, UPT, UR7, 0x158, URZ ;  /* 0x0000015807099890 */ /* 0x000fe2000fffe0ff */
[----:B------:R-:W-:Y:S02]  /*5230*/  LOP3.LUT R27, R27, R0, RZ, 0x3c, !PT ;  /* 0x000000001b1b7212 */ /* 0x000fe400078e3cff */
[----:B------:R-:W-:Y:S02]  /*5240*/  SEL R28, R28, RZ, P0 ;  /* 0x000000ff1c1c7207 */ /* 0x000fe40000000000 */
[----:B------:R-:W-:Y:S01]  /*5250*/  IMAD.U32 R9, RZ, RZ, UR8 ;  /* 0x00000008ff097e24 */ /* 0x000fe2000f8e00ff */
[----:B------:R-:W-:Y:S01]  /*5260*/  @!P4 R2UR UR14, R8 ;  /* 0x00000000080ec2ca */ /* 0x000fe200000e0000 */
[----:B------:R-:W-:Y:S01]  /*5270*/  @!UP1 UIADD3 UR8, UPT, UPT, UR7, 0x3400, URZ ;  /* 0x0000340007089890 */ /* 0x000fe2000fffe0ff */
[----:B------:R-:W-:Y:S02]  /*5280*/  VOTEU.ALL UP1, P4 ;  /* 0x0000000000ff7886 */ /* 0x000fe40002020000 */
[----:B------:R-:W-:Y:S11]  /*5290*/  @!P4 R2UR UR15, R9 ;  /* 0x00000000090fc2ca */ /* 0x000ff600000e0000 */
[----:B------:R-:W-:Y:S02]  /*52a0*/  @!UPT UIADD3 URZ, UPT, UPT, URZ, URZ, URZ ;  /* 0x000000fffffff290 */ /* 0x000fe4000fffe0ff */
[----:B------:R2:W-:Y:S01]  /*52b0*/  @!UP1 UTMALDG.3D [UR8], [UR14], desc[UR18] ;  /* 0x000012080e0095b4 */ /* 0x0005e20008011000 */
[----:B------:R2:W-:Y:S01]  /*52c0*/  @!P4 SYNCS.ARRIVE.TRANS64.RED.A0TR RZ, [UR7+0x158], R25 ;  /* 0x00015819ffffc9a7 */ /* 0x0005e20008300407 */
[----:B------:R-:W-:Y:S01]  /*52d0*/  UPLOP3.LUT UP1, UPT, UPT, UPT, UPT, 0x80, 0x8 ;  /* 0x000000000008789c */ /* 0x000fe20003f2f070 */
[----:B------:R-:W-:Y:S01]  /*52e0*/  SYNCS.ARRIVE.TRANS64.RED.A1T0 RZ, [UR13], RZ ;  /* 0x000000ffffff79a7 */ /* 0x000fe2000810040d */
[----:B------:R-:W-:Y:S09]  /*52f0*/  @P3 BRA `(.L_x_95) ;  /* 0xfffffff000a03947 */ /* 0x000ff2000383ffff */
[----:B------:R-:W-:-:S04]  /*5300*/  SHF.L.U32 R2, R29, 0x1f, RZ ;  /* 0x0000001f1d027819 */ /* 0x000fc800000006ff */
[----:B------:R-:W1:Y:S02]  /*5310*/  SYNCS.PHASECHK.TRANS64.TRYWAIT P0, [UR7+0x160], R2 ;  /* 0x00016002ff0075a7 */ /* 0x000e640008001107 */
[----:B-1----:R-:W-:Y:S05]  /*5320*/  @!P0 BRA `(.L_x_96) ;  /* 0x0000005400508947 */ /* 0x002fea0003800000 */
.L_x_212:
[----:B------:R-:W3:Y:S02]  /*5330*/  SYNCS.PHASECHK.TRANS64.TRYWAIT P0, [UR7+0x168], R2 ;  /* 0x00016802ff0075a7 */ /* 0x000ee40008001107 */
[----:B---3--:R-:W-:Y:S05]  /*5340*/  @!P0 BRA `(.L_x_97) ;  /* 0x0000005400608947 */ /* 0x008fea0003800000 */
.L_x_214:
[----:B------:R-:W3:Y:S02]  /*5350*/  SYNCS.PHASECHK.TRANS64.TRYWAIT P0, [UR7+0x170], R2 ;  /* 0x00017002ff0075a7 */ /* 0x000ee40008001107 */
[----:B---3--:R-:W-:Y:S05]  /*5360*/  @!P0 BRA `(.L_x_98) ;  /* 0x0000005400708947 */ /* 0x008fea0003800000 */
.L_x_216:
[----:B-1----:R-:W-:-:S07]  /*5370*/  MOV R0, UR7 ;  /* 0x0000000700007c02 */ /* 0x002fce0008000f00 */
.L_x_99:
[----:B-1----:R-:W-:-:S04]  /*5380*/  SHF.L.U32 R2, R29, 0x1f, RZ ;  /* 0x0000001f1d027819 */ /* 0x002fc800000006ff */
[----:B------:R1:W3:Y:S03]  /*5390*/  SYNCS.PHASECHK.TRANS64.TRYWAIT P0, [R0+URZ+0x178], R2 ;  /* 0x00017802000075a7 */ /* 0x0002e600080011ff */
[----:B---3--:R-:W-:Y:S05]  /*53a0*/  @!P0 NANOSLEEP.SYNCS 0x989680 ;  /* 0x009896800000895d */ /* 0x008fea0003900000 */
[----:B------:R-:W3:Y:S02]  /*53b0*/  @!P0 SYNCS.PHASECHK.TRANS64 P0, [R0+URZ+0x178], R2 ;  /* 0x00017802000085a7 */ /* 0x000ee400080010ff */
[----:B--23--:R-:W-:Y:S05]  /*53c0*/  @P0 EXIT ;  /* 0x000000000000094d */ /* 0x00cfea0003800000 */
[----:B------:R-:W-:Y:S05]  /*53d0*/  BRA `(.L_x_99) ;  /* 0xfffffffc00e87947 */ /* 0x000fea000383ffff */
.L_x_84:
[----:B------:R-:W-:-:S06]  /*53e0*/  UISETP.GE.AND UP1, UPT, UR8, 0x4, UPT ;  /* 0x000000040800788c */ /* 0x000fcc000bf26270 */
[----:B------:R-:W-:-:S13]  /*53f0*/  PLOP3.LUT P0, PT, PT, PT, UP1, 0x80, 0x8 ;  /* 0x000000000008781c */ /* 0x000fda0003f0f018 */
[----:B------:R-:W-:Y:S05]  /*5400*/  @!P0 EXIT ;  /* 0x000000000000894d */ /* 0x000fea0003800000 */
[----:B------:R-:W-:Y:S01]  /*5410*/  BAR.SYNC.DEFER_BLOCKING 0x6, 0xa0 ;  /* 0x0182800000007b1d */ /* 0x000fe20000010000 */
[C---:B------:R-:W-:Y:S01]  /*5420*/  IMAD.SHL.U32 R3, R108.reuse, 0x40, RZ ;  /* 0x000000406c037824 */ /* 0x040fe200078e00ff */
[C---:B------:R-:W-:Y:S01]  /*5430*/  LOP3.LUT R110, R108.reuse, 0x60, RZ, 0xc0, !PT ;  /* 0x000000606c6e7812 */ /* 0x040fe200078ec0ff */
[C---:B------:R-:W-:Y:S01]  /*5440*/  IMAD.SHL.U32 R100, R108.reuse, 0x20, RZ ;  /* 0x000000206c647824 */ /* 0x040fe200078e00ff */
[----:B------:R-:W-:Y:S01]  /*5450*/  CS2R R106, SRZ ;  /* 0x00000000006a7805 */ /* 0x000fe2000001ff00 */
[C---:B------:R-:W-:Y:S01]  /*5460*/  IMAD.SHL.U32 R4, R108.reuse, 0x2, RZ ;  /* 0x000000026c047824 */ /* 0x040fe200078e00ff */
[----:B------:R-:W-:Y:S02]  /*5470*/  UMOV UR49, 0x400 ;  /* 0x0000040000317882 */ /* 0x000fe40000000000 */
[----:B------:R-:W1:Y:S01]  /*5480*/  LDC R99, c[0x0][0x370] ;  /* 0x0000dc00ff637b82 */ /* 0x000e620000000800 */
[----:B------:R-:W-:Y:S01]  /*5490*/  ULEA UR49, UR37, UR49, 0x18 ;  /* 0x0000003125317291 */ /* 0x000fe2000f8ec0ff */
[----:B------:R-:W-:Y:S01]  /*54a0*/  LOP3.LUT R2, R3, 0x180, RZ, 0xc0, !PT ;  /* 0x0000018003027812 */ /* 0x000fe200078ec0ff */
[----:B------:R-:W-:Y:S01]  /*54b0*/  IMAD.U32 R46, R108, 0x10000, RZ ;  /* 0x000100006c2e7824 */ /* 0x000fe200078e00ff */
[----:B------:R-:W-:Y:S01]  /*54c0*/  LOP3.LUT R100, R100, 0xc00, RZ, 0xc0, !PT ;  /* 0x00000c0064647812 */ /* 0x000fe200078ec0ff */
[----:B------:R-:W-:Y:S01]  /*54d0*/  UIADD3 UR4, UPT, UPT, UR49, 0x4400, URZ ;  /* 0x0000440031047890 */ /* 0x000fe2000fffe0ff */
[----:B------:R-:W-:Y:S01]  /*54e0*/  LOP3.LUT R4, R2, 0x20, R4, 0xf8, !PT ;  /* 0x0000002002047812 */ /* 0x000fe200078ef804 */
[----:B------:R-:W-:Y:S01]  /*54f0*/  IMAD.SHL.U32 R2, R108, 0x8, RZ ;  /* 0x000000086c027824 */ /* 0x000fe200078e00ff */
[----:B------:R-:W2:Y:S01]  /*5500*/  LDC R42, c[0x0][0xb0c] ;  /* 0x0002c300ff2a7b82 */ /* 0x000ea20000000800 */
[----:B------:R-:W-:Y:S01]  /*5510*/  LOP3.LUT R100, R100, 0x40, R3, 0xf8, !PT ;  /* 0x0000004064647812 */ /* 0x000fe200078ef803 */
[----:B------:R-:W-:Y:S01]  /*5520*/  IMAD.MOV.U32 R45, RZ, RZ, RZ ;  /* 0x000000ffff2d7224 */ /* 0x000fe200078e00ff */
[----:B------:R-:W-:Y:S01]  /*5530*/  LOP3.LUT R46, R46, 0x600000, RZ, 0xc0, !PT ;  /* 0x006000002e2e7812 */ /* 0x000fe200078ec0ff */
[----:B------:R-:W-:Y:S01]  /*5540*/  IMAD.MOV.U32 R112, RZ, RZ, RZ ;  /* 0x000000ffff707224 */ /* 0x000fe200078e00ff */
[----:B------:R-:W-:-:S02]  /*5550*/  LOP3.LUT R108, R108, 0x2, RZ, 0xc0, !PT ;  /* 0x000000026c6c7812 */ /* 0x000fc400078ec0ff */
[----:B------:R-:W-:Y:S02]  /*5560*/  CS2R R104, SRZ ;  /* 0x0000000000687805 */ /* 0x000fe4000001ff00 */
[----:B------:R-:W-:Y:S01]  /*5570*/  LOP3.LUT R2, R4, 0x30, R2, 0x78, !PT ;  /* 0x0000003004027812 */ /* 0x000fe200078e7802 */
[----:B------:R-:W4:Y:S01]  /*5580*/  LDC R97, c[0x0][0xb20] ;  /* 0x0002c800ff617b82 */ /* 0x000f220000000800 */
[----:B------:R-:W3:Y:S01]  /*5590*/  LDS R0, [UR49+0x240] ;  /* 0x00024031ff007984 */ /* 0x000ee20008000800 */
[----:B------:R-:W-:Y:S01]  /*55a0*/  LOP3.LUT R100, R100, 0x200, R3, 0xf8, !PT ;  /* 0x0000020064647812 */ /* 0x000fe200078ef803 */
[----:B------:R-:W-:Y:S01]  /*55b0*/  IMAD.MOV R102, RZ, RZ, -R108 ;  /* 0x000000ffff667224 */ /* 0x000fe200078e0a6c */
[----:B------:R-:W1:Y:S01]  /*55c0*/  LDCU.64 UR52, c[0x0][0x348] ;  /* 0x00006900ff3477ac */ /* 0x000e620008000a00 */
[----:B------:R-:W-:Y:S01]  /*55d0*/  IMAD.U32 R109, RZ, RZ, UR4 ;  /* 0x00000004ff6d7e24 */ /* 0x000fe2000f8e00ff */
[----:B------:R-:W-:Y:S02]  /*55e0*/  LOP3.LUT R100, R100, R2, RZ, 0xfc, !PT ;  /* 0x0000000264647212 */ /* 0x000fe400078efcff */
[----:B------:R-:W1:Y:S01]  /*55f0*/  LDC R41, c[0x0][0xb30] ;  /* 0x0002cc00ff297b82 */ /* 0x000e620000000800 */
[----:B------:R-:W1:Y:S01]  /*5600*/  LDCU.64 UR38, c[0x0][0x888] ;  /* 0x00011100ff2677ac */ /* 0x000e620008000a00 */
[----:B------:R-:W1:Y:S06]  /*5610*/  LDCU.64 UR44, c[0x0][0x890] ;  /* 0x00011200ff2c77ac */ /* 0x000e6c0008000a00 */
[----:B------:R-:W1:Y:S01]  /*5620*/  LDC.64 R92, c[0x0][0xb10] ;  /* 0x0002c400ff5c7b82 */ /* 0x000e620000000a00 */
[----:B------:R-:W-:-:S07]  /*5630*/  UIADD3 UR48, UPT, UPT, UR49, 0x400, URZ ;  /* 0x0000040031307890 */ /* 0x000fce000fffe0ff */
[----:B------:R-:W1:Y:S08]  /*5640*/  LDC.64 R38, c[0x0][0xb18] ;  /* 0x0002c600ff267b82 */ /* 0x000e700000000a00 */
[----:B------:R-:W1:Y:S08]  /*5650*/  LDC.64 R36, c[0x0][0xb28] ;  /* 0x0002ca00ff247b82 */ /* 0x000e700000000a00 */
[----:B------:R-:W1:Y:S01]  /*5660*/  LDC.64 R90, c[0x0][0x8b0] ;  /* 0x00022c00ff5a7b82 */ /* 0x000e620000000a00 */
[----:B---3--:R-:W-:-:S07]  /*5670*/  IMAD.IADD R46, R0, 0x1, R46 ;  /* 0x00000001002e7824 */ /* 0x008fce00078e022e */
[----:B------:R-:W3:Y:S08]  /*5680*/  LDC.64 R88, c[0x0][0x8a8] ;  /* 0x00022a00ff587b82 */ /* 0x000ef00000000a00 */
[----:B--2-4-:R-:W1:Y:S02]  /*5690*/  LDC R98, c[0x0][0x374] ;  /* 0x0000dd00ff627b82 */ /* 0x014e640000000800 */
.L_x_141:
[----:B------:R-:W-:Y:S02]  /*56a0*/  LEA R0, R112, UR49, 0x3 ;  /* 0x0000003170007c11 */ /* 0x000fe4000f8e18ff */
[----:B------:R-:W-:Y:S02]  /*56b0*/  SHF.L.U32 R2, R106, 0x1f, RZ ;  /* 0x0000001f6a027819 */ /* 0x000fe400000006ff */
[----:B------:R-:W-:Y:S02]  /*56c0*/  LEA R16, R112, UR49, 0x4 ;  /* 0x0000003170107c11 */ /* 0x000fe4000f8e20ff */
[----:B------:R-:W2:Y:S02]  /*56d0*/  SYNCS.PHASECHK.TRANS64.TRYWAIT P0, [R0+URZ+0x190], R2 ;  /* 0x00019002000075a7 */ /* 0x000ea400080011ff */
[----:B-12---:R-:W-:Y:S05]  /*56e0*/  @!P0 BRA `(.L_x_100) ;  /* 0x0000005000a88947 */ /* 0x006fea0003800000 */
.L_x_217:
[----:B------:R-:W4:Y:S01]  /*56f0*/  LDC.64 R10, c[0x0][0xb10] ;  /* 0x0002c400ff0a7b82 */ /* 0x000f220000000a00 */
[----:B------:R-:W3:Y:S01]  /*5700*/  LDS.128 R16, [R16+0x220] ;  /* 0x0002200010107984 */ /* 0x000ee20000000c00 */
[----:B-1----:R-:W-:Y:S01]  /*5710*/  ISETP.NE.AND P1, PT, R41, 0x1, PT ;  /* 0x000000012900780c */ /* 0x002fe20003f25270 */
[----:B--2---:R-:W-:Y:S01]  /*5720*/  VIADD R0, R0, 0x1a0 ;  /* 0x000001a000007836 */ /* 0x004fe20000000000 */
[----:B------:R-:W-:Y:S04]  /*5730*/  ISETP.GE.AND P0, PT, R40, 0x1, PT ;  /* 0x000000012800780c */ /* 0x000fe80003f06270 */
[----:B------:R-:W1:Y:S01]  /*5740*/  LDC.64 R8, c[0x0][0xb18] ;  /* 0x0002c600ff087b82 */ /* 0x000e620000000a00 */
[----:B------:R-:W-:Y:S01]  /*5750*/  PRMT R0, RZ, 0x654, R0 ;  /* 0x00000654ff007816 */ /* 0x000fe20000000000 */
[----:B------:R-:W-:Y:S01]  /*5760*/  @!PT LDS RZ, [RZ] ;  /* 0x00000000fffff984 */ /* 0x000fe20000000800 */
[----:B------:R-:W-:Y:S01]  /*5770*/  @!PT LDS RZ, [RZ] ;  /* 0x00000000fffff984 */ /* 0x000fe20000000800 */
[----:B------:R-:W-:Y:S01]  /*5780*/  @!PT LDS RZ, [RZ] ;  /* 0x00000000fffff984 */ /* 0x000fe20000000800 */
[----:B------:R-:W-:Y:S01]  /*5790*/  @!PT LDS RZ, [RZ] ;  /* 0x00000000fffff984 */ /* 0x000fe20000000800 */
[----:B------:R2:W-:Y:S06]  /*57a0*/  MEMBAR.ALL.CTA ;  /* 0x0000000000007992 */ /* 0x0005ec0000008000 */
[----:B--2---:R-:W2:Y:S01]  /*57b0*/  FENCE.VIEW.ASYNC.S ;  /* 0x00000000000073c6 */ /* 0x004ea20000000000 */
[----:B------:R-:W1:Y:S08]  /*57c0*/  @!P1 LDC R12, c[0x0][0xb20] ;  /* 0x0002c800ff0c9b82 */ /* 0x000e700000000800 */
[----:B------:R-:W1:Y:S01]  /*57d0*/  @!P1 LDC R7, c[0x0][0xb0c] ;  /* 0x0002c300ff079b82 */ /* 0x000e620000000800 */
[----:B--2---:R2:W-:Y:S01]  /*57e0*/  SYNCS.ARRIVE.TRANS64.RED.A1T0 RZ, [R0+URZ], RZ ;  /* 0x000000ff00ff79a7 */ /* 0x0045e200081004ff */
[----:B---3--:R-:W-:Y:S04]  /*57f0*/  LOP3.LUT P4, RZ, R18, 0x1, RZ, 0xc0, !PT ;  /* 0x0000000112ff7812 */ /* 0x008fe8000788c0ff */
[----:B------:R-:W-:Y:S09]  /*5800*/  P2R R111, PR, RZ, 0x10 ;  /* 0x00000010ff6f7803 */ /* 0x000ff20000000000 */
[----:B------:R-:W-:Y:S02]  /*5810*/  @P4 MOV R44, R16 ;  /* 0x00000010002c4202 */ /* 0x000fe40000000f00 */
[----:B------:R-:W-:Y:S01]  /*5820*/  @P4 LOP3.LUT R43, R17, 0xffff, RZ, 0xc0, !PT ;  /* 0x0000ffff112b4812 */ /* 0x000fe200078ec0ff */
[----:B--2-4-:R-:W-:Y:S06]  /*5830*/  @!P0 BRA `(.L_x_101) ;  /* 0x0000000000a48947 */ /* 0x014fec0003800000 */
[----:B------:R-:W-:Y:S01]  /*5840*/  IMAD.HI.U32 R0, R98, R39, RZ ;  /* 0x0000002762007227 */ /* 0x000fe200078e00ff */
[----:B------:R-:W-:Y:S02]  /*5850*/  ISETP.NE.AND P0, PT, R38, 0x1, PT ;  /* 0x000000012600780c */ /* 0x000fe40003f05270 */
[----:B------:R-:W-:Y:S01]  /*5860*/  ISETP.NE.AND P2, PT, R40, 0x1, PT ;  /* 0x000000012800780c */ /* 0x000fe20003f45270 */
[----:B------:R-:W-:Y:S01]  /*5870*/  IMAD.HI.U32 R4, R99, R92, RZ ;  /* 0x0000005c63047227 */ /* 0x000fe200078e00ff */
[----:B------:R-:W-:Y:S02]  /*5880*/  SHF.R.U32.HI R0, RZ, R97, R0 ;  /* 0x00000061ff007219 */ /* 0x000fe40000011600 */
[----:B------:R-:W-:Y:S01]  /*5890*/  ISETP.NE.AND P3, PT, R42, 0x1, PT ;  /* 0x000000012a00780c */ /* 0x000fe20003f65270 */
[----:B------:R-:W-:Y:S01]  /*58a0*/  IMAD.HI.U32 R6, R43, R39, RZ ;  /* 0x000000272b067227 */ /* 0x000fe200078e00ff */
[-C--:B------:R-:W-:Y:S02]  /*58b0*/  SHF.R.U32.HI R4, RZ, R93.reuse, R4 ;  /* 0x0000005dff047219 */ /* 0x080fe40000011604 */
[----:B------:R-:W-:Y:S01]  /*58c0*/  SEL R0, R98, R0, !P0 ;  /* 0x0000000062007207 */ /* 0x000fe20004000000 */
[----:B------:R-:W-:Y:S01]  /*58d0*/  IMAD.HI.U32 R5, R44, R92, RZ ;  /* 0x0000005c2c057227 */ /* 0x000fe200078e00ff */
[----:B------:R-:W-:Y:S03]  /*58e0*/  SEL R4, R99, R4, !P3 ;  /* 0x0000000463047207 */ /* 0x000fe60005800000 */
[-C--:B------:R-:W-:Y:S01]  /*58f0*/  IMAD.HI.U32 R3, R0, R36.reuse, RZ ;  /* 0x0000002400037227 */ /* 0x080fe200078e00ff */
[----:B------:R-:W-:Y:S03]  /*5900*/  SHF.R.U32.HI R5, RZ, R93, R5 ;  /* 0x0000005dff057219 */ /* 0x000fe60000011605 */
[----:B------:R-:W-:Y:S01]  /*5910*/  IMAD.HI.U32 R2, R4, R36, RZ ;  /* 0x0000002404027227 */ /* 0x000fe200078e00ff */
[----:B------:R-:W-:Y:S02]  /*5920*/  @P2 SHF.R.U32.HI R0, RZ, R37, R3 ;  /* 0x00000025ff002219 */ /* 0x000fe40000011603 */
[----:B------:R-:W-:Y:S02]  /*5930*/  SHF.R.U32.HI R3, RZ, R97, R6 ;  /* 0x00000061ff037219 */ /* 0x000fe40000011606 */
[----:B------:R-:W-:Y:S01]  /*5940*/  @P2 SHF.R.U32.HI R4, RZ, R37, R2 ;  /* 0x00000025ff042219 */ /* 0x000fe20000011602 */
[----:B------:R-:W-:Y:S01]  /*5950*/  IMAD R0, R40, R0, RZ ;  /* 0x0000000028007224 */ /* 0x000fe200078e02ff */
[----:B------:R-:W-:Y:S02]  /*5960*/  SEL R3, R43, R3, !P0 ;  /* 0x000000032b037207 */ /* 0x000fe40004000000 */
[----:B------:R-:W-:Y:S01]  /*5970*/  SEL R2, R44, R5, !P3 ;  /* 0x000000052c027207 */ /* 0x000fe20005800000 */
[----:B------:R-:W-:Y:S01]  /*5980*/  IMAD R5, R40, R4, RZ ;  /* 0x0000000428057224 */ /* 0x000fe200078e02ff */
[C---:B------:R-:W-:Y:S01]  /*5990*/  ISETP.GE.AND P0, PT, R3.reuse, R0, PT ;  /* 0x000000000300720c */ /* 0x040fe20003f06270 */
[C---:B------:R-:W-:Y:S03]  /*59a0*/  IMAD.HI.U32 R0, R3.reuse, R36, RZ ;  /* 0x0000002403007227 */ /* 0x040fe600078e00ff */
[C---:B------:R-:W-:Y:S02]  /*59b0*/  ISETP.GE.OR P0, PT, R2.reuse, R5, P0 ;  /* 0x000000050200720c */ /* 0x040fe40000706670 */
[----:B------:R-:W-:Y:S04]  /*59c0*/  SHF.R.U32.HI R0, RZ, R37, R0 ;  /* 0x00000025ff007219 */ /* 0x000fe80000011600 */
[C---:B------:R-:W-:Y:S05]  /*59d0*/  SEL R6, R3.reuse, R0, !P2 ;  /* 0x0000000003067207 */ /* 0x040fea0005000000 */
        /* <DEDUP_REMOVED lines=14> */
[----:B------:R-:W-:Y:S07]  /*5ac0*/  IMAD R43, R3, R38, R43 ;  /* 0x00000026032b7224 */ /* 0x000fee00078e022b */
.L_x_101:
[----:B-1----:R-:W-:Y:S01]  /*5ad0*/  @!P1 ISETP.NE.AND P0, PT, R8, 0x1, PT ;  /* 0x000000010800980c */ /* 0x002fe20003f05270 */
[----:B------:R-:W-:Y:S01]  /*5ae0*/  @!P1 IMAD.HI.U32 R0, R44, R10, RZ ;  /* 0x0000000a2c009227 */ /* 0x000fe200078e00ff */
[----:B------:R-:W-:Y:S01]  /*5af0*/  @!P1 ISETP.NE.AND P2, PT, R7, 0x1, PT ;  /* 0x000000010700980c */ /* 0x000fe20003f45270 */
[----:B------:R-:W-:Y:S01]  /*5b00*/  ULOP3.LUT UP0, URZ, UR48, 0x1b0, URZ, 0xc0, !UPT ;  /* 0x000001b030ff7892 */ /* 0x000fe2000f80c0ff */
[----:B------:R-:W-:Y:S01]  /*5b10*/  R2UR UR42, R15 ;  /* 0x000000000f2a72ca */ /* 0x000fe200000e0000 */
[C---:B------:R-:W-:Y:S01]  /*5b20*/  @!P1 IMAD.HI.U32 R2, R43.reuse, R9, RZ ;  /* 0x000000092b029227 */ /* 0x040fe200078e00ff */
[----:B------:R-:W-:Y:S02]  /*5b30*/  @!P1 SHF.R.U32.HI R0, RZ, R11, R0 ;  /* 0x0000000bff009219 */ /* 0x000fe40000011600 */
[----:B------:R-:W-:Y:S01]  /*5b40*/  R2UR UR41, R14 ;  /* 0x000000000e2972ca */ /* 0x000fe200000e0000 */
[----:B------:R-:W-:Y:S01]  /*5b50*/  VIADD R112, R112, 0x1 ;  /* 0x0000000170707836 */ /* 0x000fe20000000000 */
[----:B------:R-:W-:Y:S02]  /*5b60*/  @!P1 SHF.R.U32.HI R2, RZ, R12, R2 ;  /* 0x0000000cff029219 */ /* 0x000fe40000011602 */
[----:B------:R-:W-:Y:S02]  /*5b70*/  @!P1 SEL R3, R44, R0, !P2 ;  /* 0x000000002c039207 */ /* 0x000fe40005000000 */
[----:B------:R-:W-:Y:S02]  /*5b80*/  @!P1 SEL R2, R43, R2, !P0 ;  /* 0x000000022b029207 */ /* 0x000fe40004000000 */
[----:B------:R-:W-:Y:S01]  /*5b90*/  @P4 SHF.R.U32.HI R103, RZ, 0x10, R17 ;  /* 0x00000010ff674819 */ /* 0x000fe20000011611 */
[----:B------:R-:W-:Y:S02]  /*5ba0*/  USHF.L.U32 UR42, UR42, 0x6, URZ ;  /* 0x000000062a2a7899 */ /* 0x000fe400080006ff */
[----:B------:R-:W-:Y:S02]  /*5bb0*/  @!P1 IMAD.IADD R0, R2, 0x1, -R3 ;  /* 0x0000000102009824 */ /* 0x000fe400078e0a03 */
[----:B------:R-:W-:Y:S01]  /*5bc0*/  @!P1 IMAD.IADD R2, R3, 0x1, -R2 ;  /* 0x0000000103029824 */ /* 0x000fe200078e0a02 */
[----:B------:R-:W-:Y:S01]  /*5bd0*/  USHF.L.U32 UR41, UR41, 0x8, URZ ;  /* 0x0000000829297899 */ /* 0x000fe200080006ff */
[----:B------:R-:W-:Y:S02]  /*5be0*/  @!P1 IMAD R44, R0, R7, R44 ;  /* 0x00000007002c9224 */ /* 0x000fe400078e022c */
[----:B------:R-:W-:Y:S01]  /*5bf0*/  @!P1 IMAD R43, R2, R8, R43 ;  /* 0x00000008022b9224 */ /* 0x000fe200078e022b */
[----:B------:R-:W-:Y:S08]  /*5c00*/  BRA.U !UP0, `(.L_x_102) ;  /* 0x0000000108407547 */ /* 0x000ff0000b800000 */
[----:B------:R-:W1:Y:S01]  /*5c10*/  LDCU.64 UR8, c[0x4][0x88] ;  /* 0x01001100ff0877ac */ /* 0x000e620008000a00 */
[----:B------:R-:W-:Y:S01]  /*5c20*/  MOV R3, 0x0 ;  /* 0x0000000000037802 */ /* 0x000fe20000000f00 */
[----:B------:R-:W-:Y:S02]  /*5c30*/  HFMA2 R12, -RZ, RZ, 0, 5.9604644775390625e-08 ;  /* 0x00000001ff0c7431 */ /* 0x000fe400000001ff */
[----:B------:R-:W-:Y:S02]  /*5c40*/  IMAD.MOV.U32 R8, RZ, RZ, 0x70 ;  /* 0x00000070ff087424 */ /* 0x000fe400078e00ff */
[----:B------:R-:W-:Y:S01]  /*5c50*/  IMAD.MOV.U32 R13, RZ, RZ, RZ ;  /* 0x000000ffff0d7224 */ /* 0x000fe200078e00ff */
[----:B------:R-:W2:Y:S01]  /*5c60*/  LDCU.64 UR6, c[0x4][0x90] ;  /* 0x01001200ff0677ac */ /* 0x000ea20008000a00 */
[----:B------:R-:W3:Y:S01]  /*5c70*/  LDC.64 R2, c[0x4][R3] ;  /* 0x0100000003027b82 */ /* 0x000ee20000000a00 */
[----:B------:R-:W4:Y:S01]  /*5c80*/  LDCU.64 UR4, c[0x4][0x8] ;  /* 0x01000100ff0477ac */ /* 0x000f220008000a00 */
[----:B-1----:R-:W-:Y:S01]  /*5c90*/  MOV R5, UR9 ;  /* 0x0000000900057c02 */ /* 0x002fe20008000f00 */
[----:B------:R-:W-:Y:S01]  /*5ca0*/  IMAD.U32 R4, RZ, RZ, UR8 ;  /* 0x00000008ff047e24 */ /* 0x000fe2000f8e00ff */
[----:B--2---:R-:W-:Y:S01]  /*5cb0*/  MOV R7, UR7 ;  /* 0x0000000700077c02 */ /* 0x004fe20008000f00 */
[----:B------:R-:W-:Y:S01]  /*5cc0*/  IMAD.U32 R6, RZ, RZ, UR6 ;  /* 0x00000006ff067e24 */ /* 0x000fe2000f8e00ff */
[----:B----4-:R-:W-:Y:S01]  /*5cd0*/  MOV R11, UR5 ;  /* 0x00000005000b7c02 */ /* 0x010fe20008000f00 */
[----:B------:R-:W-:Y:S02]  /*5ce0*/  IMAD.U32 R10, RZ, RZ, UR4 ;  /* 0x00000004ff0a7e24 */ /* 0x000fe4000f8e00ff */
[----:B------:R-:W-:Y:S07]  /*5cf0*/  LEPC R20, `(.L_x_102) ;  /* 0x000000001014794e */ /* 0x000fee0000000000 */
[----:B---3-5:R-:W-:Y:S05]  /*5d00*/  CALL.ABS.NOINC R2 ;  /* 0x0000000002007343 */ /* 0x028fea0003c00000 */
.L_x_102:
[----:B------:R-:W-:Y:S01]  /*5d10*/  LOP3.LUT P0, RZ, R109, 0x1b0, RZ, 0xc0, !PT ;  /* 0x000001b06dff7812 */ /* 0x000fe2000780c0ff */
[----:B------:R-:W-:Y:S11]  /*5d20*/  BSSY.RECONVERGENT B6, `(.L_x_103) ;  /* 0x0000013000067945 */ /* 0x000ff60003800200 */
[----:B------:R-:W-:Y:S01]  /*5d30*/  @!UPT UIADD3 URZ, UPT, UPT, URZ, URZ, URZ ;  /* 0x000000fffffff290 */ /* 0x000fe2000fffe0ff */
[----:B------:R-:W-:Y:S05]  /*5d40*/  @!P0 BRA `(.L_x_104) ;  /* 0x0000000000408947 */ /* 0x000fea0003800000 */
        /* <DEDUP_REMOVED lines=16> */
.L_x_104:
[----:B------:R-:W-:Y:S05]  /*5e50*/  BSYNC.RECONVERGENT B6 ;  /* 0x0000000000067941 */ /* 0x000fea0003800200 */
.L_x_103:
[----:B------:R-:W-:Y:S01]  /*5e60*/  ISETP.NE.U32.AND P4, PT, R90, RZ, PT ;  /* 0x000000ff5a00720c */ /* 0x000fe20003f85070 */
[----:B------:R-:W-:Y:S01]  /*5e70*/  UISETP.NE.AND UP2, UPT, UR50, URZ, UPT ;  /* 0x000000ff3200728c */ /* 0x000fe2000bf45270 */
[----:B------:R-:W-:Y:S01]  /*5e80*/  ISETP.NE.U32.AND P2, PT, RZ, UR38, PT ;  /* 0x00000026ff007c0c */ /* 0x000fe2000bf45070 */
[----:B------:R-:W-:Y:S01]  /*5e90*/  UISETP.NE.U32.AND UP1, UPT, UR44, URZ, UPT ;  /* 0x000000ff2c00728c */ /* 0x000fe2000bf25070 */
[----:B------:R-:W-:Y:S01]  /*5ea0*/  ISETP.NE.AND.EX P4, PT, R91, RZ, PT, P4 ;  /* 0x000000ff5b00720c */ /* 0x000fe20003f85340 */
[----:B------:R-:W-:Y:S01]  /*5eb0*/  UPLOP3.LUT UP0, UPT, UPT, UPT, UPT, 0x40, 0x4 ;  /* 0x000000000004789c */ /* 0x000fe20003f0e870 */
[----:B------:R-:W-:Y:S01]  /*5ec0*/  ISETP.NE.AND.EX P2, PT, RZ, UR39, PT, P2 ;  /* 0x00000027ff007c0c */ /* 0x000fe2000bf45320 */
[----:B------:R-:W-:Y:S01]  /*5ed0*/  UISETP.NE.AND.EX UP1, UPT, UR45, URZ, UPT, UP1 ;  /* 0x000000ff2d00728c */ /* 0x000fe2000bf25310 */
[----:B------:R-:W-:Y:S04]  /*5ee0*/  PLOP3.LUT P1, PT, PT, PT, UP2, 0x80, 0x8 ;  /* 0x000000000008781c */ /* 0x000fe80003f2f028 */
[----:B------:R-:W-:Y:S06]  /*5ef0*/  @UP2 UPLOP3.LUT UP0, UPT, UPT, UPT, UP1, 0x80, 0x8 ;  /* 0x000000000008289c */ /* 0x000fec0003f0f010 */
[----:B------:R-:W-:Y:S01]  /*5f00*/  PLOP3.LUT P0, PT, PT, PT, UP0, 0x80, 0x8 ;  /* 0x000000000008781c */ /* 0x000fe20003f0f008 */
[----:B------:R-:W-:Y:S01]  /*5f10*/  @!UPT UIADD3 URZ, UPT, UPT, URZ, URZ, URZ ;  /* 0x000000fffffff290 */ /* 0x000fe2000fffe0ff */
[----:B------:R-:W-:Y:S11]  /*5f20*/  BRA.U !UP1, `(.L_x_105) ;  /* 0x0000000109387547 */ /* 0x000ff6000b800000 */
[----:B------:R-:W-:Y:S01]  /*5f30*/  UISETP.NE.U32.AND UP0, UPT, UR38, URZ, UPT ;  /* 0x000000ff2600728c */ /* 0x000fe2000bf05070 */
[----:B------:R-:W-:Y:S02]  /*5f40*/  HFMA2 R0, -RZ, RZ, 0, 5.9604644775390625e-08 ;  /* 0x00000001ff007431 */ /* 0x000fe400000001ff */
[----:B------:R-:W-:Y:S01]  /*5f50*/  IMAD.MOV.U32 R96, RZ, RZ, 0x1 ;  /* 0x00000001ff607424 */ /* 0x000fe200078e00ff */
[----:B------:R-:W-:Y:S06]  /*5f60*/  UISETP.NE.AND.EX UP0, UPT, UR39, URZ, UPT, UP0 ;  /* 0x000000ff2700728c */ /* 0x000fec000bf05300 */
[----:B------:R-:W-:Y:S05]  /*5f70*/  PLOP3.LUT P3, PT, PT, PT, UP0, 0x80, 0x8 ;  /* 0x000000000008781c */ /* 0x000fea0003f6f008 */
[----:B------:R-:W1:Y:S01]  /*5f80*/  @UP0 LDCU.64 UR6, c[0x0][0x888] ;  /* 0x00011100ff0607ac */ /* 0x000e620008000a00 */
[----:B------:R-:W-:Y:S07]  /*5f90*/  @UP0 UIMAD UR4, UR36, UR44, URZ ;  /* 0x0000002c240402a4 */ /* 0x000fee000f8e02ff */
[----:B------:R-:W-:Y:S01]  /*5fa0*/  @!P3 PRMT R96, R0, 0x7610, R96 ;  /* 0x000076100060b816 */ /* 0x000fe20000000060 */
[----:B-1----:R-:W-:Y:S03]  /*5fb0*/  @UP0 UIMAD.WIDE UR6, UR4, 0x4, UR6 ;  /* 0x00000004040608a5 */ /* 0x002fe6000f8e0206 */
[----:B------:R-:W1:Y:S03]  /*5fc0*/  @!UP0 LDCU UR4, c[0x0][0x880] ;  /* 0x00011000ff0487ac */ /* 0x000e660008000800 */
[----:B------:R-:W-:Y:S01]  /*5fd0*/  IMAD.U32 R2, RZ, RZ, UR6 ;  /* 0x00000006ff027e24 */ /* 0x000fe2000f8e00ff */
[----:B------:R-:W-:Y:S05]  /*5fe0*/  MOV R3, UR7 ;  /* 0x0000000700037c02 */ /* 0x000fea0008000f00 */
[----:B-----5:R2:W5:Y:S02]  /*5ff0*/  @P3 LDG.E R49, desc[UR46][R2.64] ;  /* 0x0000002e02313981 */ /* 0x020564000c1e1900 */
[----:B-12---:R-:W-:Y:S02]  /*6000*/  @!P3 IMAD.U32 R49, RZ, RZ, UR4 ;  /* 0x00000004ff31be24 */ /* 0x006fe4000f8e00ff */
.L_x_105:
[----:B------:R-:W-:Y:S05]  /*6010*/  @!P4 BRA `(.L_x_106) ;  /* 0x000000000020c947 */ /* 0x000fea0003800000 */
[----:B------:R-:W-:Y:S04]  /*6020*/  ISETP.NE.U32.AND P3, PT, R88, RZ, PT ;  /* 0x000000ff5800720c */ /* 0x000fe80003f65070 */
[----:B------:R-:W-:Y:S11]  /*6030*/  ISETP.NE.AND.EX P3, PT, R89, RZ, PT, P3 ;  /* 0x000000ff5900720c */ /* 0x000ff60003f65330 */
[----:B------:R-:W-:Y:S02]  /*6040*/  @!UPT UIADD3 URZ, UPT, UPT, URZ, URZ, URZ ;  /* 0x000000fffffff290 */ /* 0x000fe4000fffe0ff */
[----:B------:R-:W1:Y:S01]  /*6050*/  @P3 LDC.64 R2, c[0x0][0x8a8] ;  /* 0x00022a00ff023b82 */ /* 0x000e620000000a00 */
[----:B------:R-:W-:Y:S04]  /*6060*/  @P3 IMAD R0, R90, UR36, RZ ;  /* 0x000000245a003c24 */ /* 0x000fe8000f8e02ff */
[----:B-1----:R-:W-:Y:S05]  /*6070*/  @P3 IMAD.WIDE R2, R0, 0x4, R2 ;  /* 0x0000000400023825 */ /* 0x002fea00078e0202 */
[----:B-----5:R1:W5:Y:S02]  /*6080*/  @P3 LDG.E R47, desc[UR46][R2.64] ;  /* 0x0000002e022f3981 */ /* 0x020364000c1e1900 */
[----:B-1----:R-:W2:Y:S02]  /*6090*/  @!P3 LDC R47, c[0x0][0x8a0] ;  /* 0x00022800ff2fbb82 */ /* 0x002ea40000000800 */
.L_x_106:
[----:B-----5:R-:W-:Y:S01]  /*60a0*/  FSETP.NEU.AND P4, PT, R49, RZ, PT ;  /* 0x000000ff3100720b */ /* 0x020fe20003f8d000 */
[----:B------:R-:W-:Y:S01]  /*60b0*/  BSSY B1, `(.L_x_107) ;  /* 0x0000042000017945 */ /* 0x000fe20003800000 */
[----:B------:R-:W-:Y:S01]  /*60c0*/  SEL R5, RZ, 0xffffffff, P2 ;  /* 0xffffffffff057807 */ /* 0x000fe20001000000 */
[----:B------:R-:W-:Y:S01]  /*60d0*/  IMAD.MOV.U32 R115, RZ, RZ, 0x1 ;  /* 0x00000001ff737424 */ /* 0x000fe200078e00ff */
[----:B------:R-:W-:Y:S02]  /*60e0*/  LOP3.LUT P3, RZ, R96, 0xff, RZ, 0xc0, !PT ;  /* 0x000000ff60ff7812 */ /* 0x000fe4000786c0ff */
[----:B------:R-:W-:Y:S02]  /*60f0*/  CS2R R86, SRZ ;  /* 0x0000000000567805 */ /* 0x000fe4000001ff00 */
[----:B------:R-:W-:Y:S02]  /*6100*/  @P1 SEL R0, RZ, 0xffffffff, P4 ;  /* 0xffffffffff001807 */ /* 0x000fe40002000000 */
[----:B------:R-:W-:Y:S02]  /*6110*/  CS2R R84, SRZ ;  /* 0x0000000000547805 */ /* 0x000fe4000001ff00 */
[----:B------:R-:W-:Y:S02]  /*6120*/  LEA R2, R105, UR49, 0x3 ;  /* 0x0000003169027c11 */ /* 0x000fe4000f8e18ff */
[----:B------:R-:W-:Y:S02]  /*6130*/  CS2R R82, SRZ ;  /* 0x0000000000527805 */ /* 0x000fe4000001ff00 */
[----:B------:R-:W-:Y:S02]  /*6140*/  @P0 SEL R0, R5, R0, !P3 ;  /* 0x0000000005000207 */ /* 0x000fe40005800000 */
[----:B------:R-:W-:Y:S02]  /*6150*/  CS2R R80, SRZ ;  /* 0x0000000000507805 */ /* 0x000fe4000001ff00 */
[----:B------:R-:W-:Y:S02]  /*6160*/  LEA R113, R45, UR49, 0x3 ;  /* 0x000000312d717c11 */ /* 0x000fe4000f8e18ff */
[----:B------:R-:W-:Y:S02]  /*6170*/  @P1 LOP3.LUT R0, R0, 0x1, RZ, 0xc0, !PT ;  /* 0x0000000100001812 */ /* 0x000fe400078ec0ff */
[----:B------:R-:W-:Y:S02]  /*6180*/  SHF.L.U32 R3, R107, 0x1f, RZ ;  /* 0x0000001f6b037819 */ /* 0x000fe400000006ff */
[----:B------:R-:W-:Y:S02]  /*6190*/  ISETP.NE.U32.OR P6, PT, R0, 0x1, !P1 ;  /* 0x000000010000780c */ /* 0x000fe40004fc5470 */
[----:B------:R-:W-:Y:S02]  /*61a0*/  PLOP3.LUT P2, PT, PT, PT, UP1, 0x80, 0x8 ;  /* 0x000000000008781c */ /* 0x000fe40003f4f018 */
[----:B------:R-:W-:Y:S02]  /*61b0*/  LEA.HI R48, R45, R45, RZ, 0x1 ;  /* 0x0000002d2d307211 */ /* 0x000fe400078f08ff */
[----:B------:R-:W-:Y:S02]  /*61c0*/  SEL R4, RZ, 0xffffffff, P4 ;  /* 0xffffffffff047807 */ /* 0x000fe40002000000 */
[----:B------:R-:W-:Y:S05]  /*61d0*/  P2R R118, PR, RZ, 0x40 ;  /* 0x00000040ff767803 */ /* 0x000fea0000000000 */
[----:B------:R-:W-:Y:S02]  /*61e0*/  @P6 SHF.L.U32 R0, R104, 0x1f, RZ ;  /* 0x0000001f68006819 */ /* 0x000fe400000006ff */
[----:B------:R-:W-:Y:S02]  /*61f0*/  @P2 SEL R4, R5, R4, !P3 ;  /* 0x0000000405042207 */ /* 0x000fe40005800000 */
[----:B------:R1:W3:Y:S02]  /*6200*/  @P6 SYNCS.PHASECHK.TRANS64.TRYWAIT P1, [R2+URZ+0x140], R0 ;  /* 0x00014000020065a7 */ /* 0x0002e400080211ff */
[----:B------:R-:W-:Y:S04]  /*6210*/  LOP3.LUT R4, R4, 0x1, RZ, 0xc0, !PT ;  /* 0x0000000104047812 */ /* 0x000fe800078ec0ff */
[----:B------:R-:W-:Y:S04]  /*6220*/  ISETP.NE.U32.AND P5, PT, R4, 0x1, PT ;  /* 0x000000010400780c */ /* 0x000fe80003fa5070 */
[----:B------:R-:W-:Y:S01]  /*6230*/  P2R R116, PR, RZ, 0x20 ;  /* 0x00000020ff747803 */ /* 0x000fe20000000000 */
[----:B------:R4:W2:Y:S01]  /*6240*/  SYNCS.PHASECHK.TRANS64.TRYWAIT P0, [R113+URZ+0x1b0], R3 ;  /* 0x0001b003710075a7 */ /* 0x0008a200080011ff */
[C---:B-1----:R-:W-:Y:S01]  /*6250*/  IMAD.SHL.U32 R0, R48.reuse, 0x80, RZ ;  /* 0x0000008030007824 */ /* 0x042fe200078e00ff */
[----:B------:R-:W-:Y:S04]  /*6260*/  LOP3.LUT R48, R48, 0xffe, RZ, 0xc0, !PT ;  /* 0x00000ffe30307812 */ /* 0x000fe800078ec0ff */
[----:B------:R-:W-:Y:S01]  /*6270*/  LOP3.LUT R0, R0, 0xffffff00, RZ, 0xc0, !PT ;  /* 0xffffff0000007812 */ /* 0x000fe200078ec0ff */
[----:B------:R-:W-:Y:S04]  /*6280*/  IMAD.IADD R48, R45, 0x1, -R48 ;  /* 0x000000012d307824 */ /* 0x000fe800078e0a30 */
[----:B------:R-:W-:Y:S04]  /*6290*/  IMAD.IADD R0, R46, 0x1, R0 ;  /* 0x000000012e007824 */ /* 0x000fe800078e0200 */
[----:B------:R-:W-:Y:S01]  /*62a0*/  IMAD R48, R48, 0x100000, R0 ;  /* 0x0010000030307824 */ /* 0x000fe200078e0200 */
[----:B---3--:R-:W-:Y:S01]  /*62b0*/  @P6 SEL R115, RZ, 0x1, !P1 ;  /* 0x00000001ff736807 */ /* 0x008fe20004800000 */
[----:B----4-:R-:W-:Y:S06]  /*62c0*/  @!P6 BRA `(.L_x_108) ;  /* 0x000000000080e947 */ /* 0x010fec0003800000 */
[----:B------:R-:W-:Y:S01]  /*62d0*/  @P5 IMAD R5, R105, 0x1000, R100 ;  /* 0x0000100069055824 */ /* 0x000fe200078e0264 */
[----:B------:R-:W-:Y:S01]  /*62e0*/  ISETP.NE.AND P1, PT, R115, RZ, PT ;  /* 0x000000ff7300720c */ /* 0x000fe20003f25270 */
[----:B------:R-:W-:Y:S01]  /*62f0*/  BSSY B0, `(.L_x_109) ;  /* 0x000000b000007945 */ /* 0x000fe20003800000 */
[----:B------:R-:W-:Y:S01]  /*6300*/  CS2R R82, SRZ ;  /* 0x0000000000527805 */ /* 0x000fe2000001ff00 */
[----:B------:R-:W-:Y:S01]  /*6310*/  @P5 VIADD R4, R5, UR49 ;  /* 0x0000003105045c36 */ /* 0x000fe20008000000 */
[----:B------:R-:W-:Y:S02]  /*6320*/  CS2R R80, SRZ ;  /* 0x0000000000507805 */ /* 0x000fe4000001ff00 */
[----:B------:R-:W-:Y:S02]  /*6330*/  CS2R R86, SRZ ;  /* 0x0000000000567805 */ /* 0x000fe4000001ff00 */
[----:B------:R-:W-:Y:S01]  /*6340*/  CS2R R84, SRZ ;  /* 0x0000000000547805 */ /* 0x000fe2000001ff00 */
[----:B------:R-:W-:Y:S04]  /*6350*/  @P5 IMAD R4, R108, -0x10, R4 ;  /* 0xfffffff06c045824 */ /* 0x000fe800078e0204 */
[----:B------:R-:W-:Y:S05]  /*6360*/  @P1 BRA `(.L_x_110) ;  /* 0x00000000000c1947 */ /* 0x000fea0003800000 */
[----:B------:R-:W-:Y:S04]  /*6370*/  SHF.L.U32 R0, R104, 0x1f, RZ ;  /* 0x0000001f68007819 */ /* 0x000fe800000006ff */
[----:B------:R-:W1:Y:S02]  /*6380*/  SYNCS.PHASECHK.TRANS64.TRYWAIT P1, [R2+URZ+0x140], R0 ;  /* 0x00014000020075a7 */ /* 0x000e6400080211ff */
[----:B-1----:R-:W-:Y:S05]  /*6390*/  @!P1 BRA `(.L_x_111) ;  /* 0x0000004400909947 */ /* 0x002fea0003800000 */
.L_x_110:
[----:B------:R-:W-:Y:S05]  /*63a0*/  BSYNC B0 ;  /* 0x0000000000007941 */ /* 0x000fea0003800000 */
.L_x_109:
[----:B------:R-:W-:Y:S01]  /*63b0*/  ISETP.NE.AND P1, PT, R116, RZ, PT ;  /* 0x000000ff7400720c */ /* 0x000fe20003f25270 */
[----:B-1----:R-:W-:Y:S02]  /*63c0*/  VIADD R2, R2, 0x160 ;  /* 0x0000016002027836 */ /* 0x002fe40000000000 */
[----:B------:R-:W-:Y:S02]  /*63d0*/  IMAD.U32 R0, RZ, RZ, UR37 ;  /* 0x00000025ff007e24 */ /* 0x000fe4000f8e00ff */
[----:B------:R-:W-:Y:S03]  /*63e0*/  VIADD R105, R105, 0x1 ;  /* 0x0000000169697836 */ /* 0x000fe60000000000 */
[----:B------:R-:W-:Y:S05]  /*63f0*/  PRMT R0, R0, 0x654, R2 ;  /* 0x0000065400007816 */ /* 0x000fea0000000002 */
[----:B------:R1:W3:Y:S04]  /*6400*/  @P1 LDS.128 R80, [R5+UR49+0x400] ;  /* 0x0004003105501984 */ /* 0x0002e80008000c00 */
[----:B------:R1:W4:Y:S01]  /*6410*/  @P1 LDS.128 R84, [R4+0x410] ;  /* 0x0004100004541984 */ /* 0x0003220000000c00 */
[C---:B------:R-:W-:Y:S01]  /*6420*/  ISETP.NE.AND P1, PT, R105.reuse, 0x4, PT ;  /* 0x000000046900780c */ /* 0x040fe20003f25270 */
[----:B------:R-:W-:Y:S01]  /*6430*/  @!PT LDS RZ, [RZ] ;  /* 0x00000000fffff984 */ /* 0x000fe20000000800 */
[----:B------:R-:W-:Y:S01]  /*6440*/  @!PT LDS RZ, [RZ] ;  /* 0x00000000fffff984 */ /* 0x000fe20000000800 */
[----:B------:R-:W-:Y:S01]  /*6450*/  @!PT LDS RZ, [RZ] ;  /* 0x00000000fffff984 */ /* 0x000fe20000000800 */
[----:B------:R-:W-:Y:S01]  /*6460*/  @!PT LDS RZ, [RZ] ;  /* 0x00000000fffff984 */ /* 0x000fe20000000800 */
[----:B------:R5:W-:Y:S06]  /*6470*/  MEMBAR.ALL.CTA ;  /* 0x0000000000007992 */ /* 0x000bec0000008000 */
[----:B-----5:R-:W5:Y:S01]  /*6480*/  FENCE.VIEW.ASYNC.S ;  /* 0x00000000000073c6 */ /* 0x020f620000000000 */
[----:B------:R-:W-:Y:S01]  /*6490*/  SEL R105, R105, RZ, P1 ;  /* 0x000000ff69697207 */ /* 0x000fe20000800000 */
[----:B-----5:R5:W-:Y:S02]  /*64a0*/  SYNCS.ARRIVE.TRANS64.RED.A1T0 RZ, [R0+URZ], RZ ;  /* 0x000000ff00ff79a7 */ /* 0x020be400081004ff */
[----:B-----5:R-:W-:Y:S04]  /*64b0*/  SEL R0, RZ, 0x1, P1 ;  /* 0x00000001ff007807 */ /* 0x020fe80000800000 */
[----:B-1-3--:R-:W-:Y:S02]  /*64c0*/  LOP3.LUT R104, R104, R0, RZ, 0x3c, !PT ;  /* 0x0000000068687212 */ /* 0x00afe400078e3cff */
.L_x_108:
[----:B------:R-:W-:Y:S05]  /*64d0*/  BSYNC B1 ;  /* 0x0000000000017941 */ /* 0x000fea0003800000 */
.L_x_107:
[----:B------:R-:W-:Y:S04]  /*64e0*/  SHF.R.U32.HI R0, RZ, 0x15, R48 ;  /* 0x00000015ff007819 */ /* 0x000fe80000011630 */
[----:B------:R-:W-:Y:S01]  /*64f0*/  LOP3.LUT P1, RZ, R0, 0x3, R101, 0x48, !PT ;  /* 0x0000000300ff7812 */ /* 0x000fe20007824865 */
[----:B------:R-:W-:Y:S01]  /*6500*/  @!UPT UIADD3 URZ, UPT, UPT, URZ, URZ, URZ ;  /* 0x000000fffffff290 */ /* 0x000fe2000fffe0ff */
[----:B--2---:R-:W-:Y:S11]  /*6510*/  @P0 BRA `(.L_x_112) ;  /* 0x0000000000080947 */ /* 0x004ff60003800000 */
[----:B------:R-:W1:Y:S02]  /*6520*/  SYNCS.PHASECHK.TRANS64.TRYWAIT P0, [R113+URZ+0x1b0], R3 ;  /* 0x0001b003710075a7 */ /* 0x000e6400080011ff */
[----:B-1----:R-:W-:Y:S05]  /*6530*/  @!P0 BRA `(.L_x_113) ;  /* 0x00000044003c8947 */ /* 0x002fea0003800000 */
.L_x_112:
[----:B------:R-:W-:Y:S05]  /*6540*/  @!P1 BRA `(.L_x_114) ;  /* 0x0000000000409947 */ /* 0x000fea0003800000 */
[----:B------:R-:W2:Y:S01]  /*6550*/  LDCU.64 UR8, c[0x4][0x78] ;  /* 0x01000f00ff0877ac */ /* 0x000ea20008000a00 */
[----:B-1----:R-:W-:Y:S01]  /*6560*/  MOV R3, 0x0 ;  /* 0x0000000000037802 */ /* 0x002fe20000000f00 */
[----:B------:R-:W-:Y:S02]  /*6570*/  HFMA2 R12, -RZ, RZ, 0, 5.9604644775390625e-08 ;  /* 0x00000001ff0c7431 */ /* 0x000fe400000001ff */
[----:B------:R-:W-:Y:S02]  /*6580*/  IMAD.MOV.U32 R8, RZ, RZ, 0x192 ;  /* 0x00000192ff087424 */ /* 0x000fe400078e00ff */
[----:B------:R-:W-:Y:S01]  /*6590*/  IMAD.MOV.U32 R13, RZ, RZ, RZ ;  /* 0x000000ffff0d7224 */ /* 0x000fe200078e00ff */
[----:B------:R-:W1:Y:S01]  /*65a0*/  LDCU.64 UR6, c[0x4][0x80] ;  /* 0x01001000ff0677ac */ /* 0x000e620008000a00 */
[----:B------:R-:W3:Y:S01]  /*65b0*/  LDC.64 R2, c[0x4][R3] ;  /* 0x0100000003027b82 */ /* 0x000ee20000000a00 */
[----:B------:R-:W5:Y:S01]  /*65c0*/  LDCU.64 UR4, c[0x4][0x18] ;  /* 0x01000300ff0477ac */ /* 0x000f620008000a00 */
[----:B--2---:R-:W-:Y:S01]  /*65d0*/  MOV R5, UR9 ;  /* 0x0000000900057c02 */ /* 0x004fe20008000f00 */
[----:B------:R-:W-:Y:S01]  /*65e0*/  IMAD.U32 R4, RZ, RZ, UR8 ;  /* 0x00000008ff047e24 */ /* 0x000fe2000f8e00ff */
[----:B-1----:R-:W-:Y:S01]  /*65f0*/  MOV R7, UR7 ;  /* 0x0000000700077c02 */ /* 0x002fe20008000f00 */
[----:B------:R-:W-:Y:S01]  /*6600*/  IMAD.U32 R6, RZ, RZ, UR6 ;  /* 0x00000006ff067e24 */ /* 0x000fe2000f8e00ff */
[----:B-----5:R-:W-:Y:S01]  /*6610*/  MOV R11, UR5 ;  /* 0x00000005000b7c02 */ /* 0x020fe20008000f00 */
[----:B------:R-:W-:Y:S02]  /*6620*/  IMAD.U32 R10, RZ, RZ, UR4 ;  /* 0x00000004ff0a7e24 */ /* 0x000fe4000f8e00ff */
[----:B------:R-:W-:Y:S07]  /*6630*/  LEPC R20, `(.L_x_114) ;  /* 0x000000001014794e */ /* 0x000fee0000000000 */
[----:B---34-:R-:W-:Y:S05]  /*6640*/  CALL.ABS.NOINC R2 ;  /* 0x0000000002007343 */ /* 0x018fea0003c00000 */
.L_x_114:
[----:B------:R-:W-:Y:S01]  /*6650*/  F2FP.F16.E4M3.UNPACK_B R4, R81 ;  /* 0x00000051ff04723e */ /* 0x000fe200020006ff */
[----:B------:R-:W-:Y:S05]  /*6660*/  WARPSYNC.ALL ;  /* 0x0000000000007948 */ /* 0x000fea0003800000 */
[----:B------:R-:W-:Y:S01]  /*6670*/  R2UR UR4, R48 ;  /* 0x00000000300472ca */ /* 0x000fe200000e0000 */
[--C-:B------:R-:W-:Y:S01]  /*6680*/  HADD2.F32 R53, -RZ, R4.reuse.H0_H0 ;  /* 0x20000004ff357230 */ /* 0x100fe20000004100 */
[-C--:B-1----:R-:W-:Y:S01]  /*6690*/  F2FP.F16.E4M3.UNPACK_B R3, R80.reuse ;  /* 0x00000050ff03723e */ /* 0x082fe200020006ff */
[----:B------:R-:W-:Y:S01]  /*66a0*/  HADD2.F32 R54, -RZ, R4.H1_H1 ;  /* 0x30000004ff367230 */ /* 0x000fe20000004100 */
[----:B------:R-:W-:Y:S01]  /*66b0*/  F2FP.F16.E4M3.UNPACK_B R0, R80.H1 ;  /* 0x00000050ff00723e */ /* 0x000fe200030006ff */
[----:B------:R-:W-:Y:S01]  /*66c0*/  BSSY.RECONVERGENT B0, `(.L_x_115) ;  /* 0x0000099000007945 */ /* 0x000fe20003800200 */
[----:B------:R-:W-:Y:S01]  /*66d0*/  F2FP.F16.E4M3.UNPACK_B R64, R83.H1 ;  /* 0x00000053ff40723e */ /* 0x000fe200030006ff */
[--C-:B------:R-:W-:Y:S01]  /*66e0*/  HADD2.F32 R2, -RZ, R3.reuse.H0_H0 ;  /* 0x20000003ff027230 */ /* 0x100fe20000004100 */
[----:B----4-:R-:W-:Y:S01]  /*66f0*/  F2FP.F16.E4M3.UNPACK_B R74, R86 ;  /* 0x00000056ff4a723e */ /* 0x010fe200020006ff */
[----:B------:R-:W-:Y:S01]  /*6700*/  HADD2.F32 R50, -RZ, R3.H1_H1 ;  /* 0x30000003ff327230 */ /* 0x000fe20000004100 */
[----:B------:R-:W-:Y:S01]  /*6710*/  F2FP.F16.E4M3.UNPACK_B R3, R81.H1 ;  /* 0x00000051ff03723e */ /* 0x000fe200030006ff */
[--C-:B------:R-:W-:Y:S01]  /*6720*/  HADD2.F32 R51, -RZ, R0.reuse.H0_H0 ;  /* 0x20000000ff337230 */ /* 0x100fe20000004100 */
[----:B------:R-:W-:Y:S01]  /*6730*/  IADD3 R114, PT, PT, R100, UR49, RZ ;  /* 0x0000003164727c10 */ /* 0x000fe2000fffe0ff */
[----:B------:R-:W-:Y:S01]  /*6740*/  HADD2.F32 R52, -RZ, R0.H1_H1 ;  /* 0x30000000ff347230 */ /* 0x000fe20000004100 */
[----:B------:R-:W-:Y:S01]  /*6750*/  LDTM.16dp32bit_t0_t15.x32 R4, tmem[UR4] ;  /* 0x00000004000479ee */ /* 0x000fe20008a80000 */
[----:B------:R-:W1:Y:S01]  /*6760*/  LDTM.16dp32bit_t16_t31.x32 R4, tmem[UR4+0x20] ;  /* 0x00002004000479ee */ /* 0x000e620008aa0000 */
[-C--:B------:R-:W-:Y:S01]  /*6770*/  F2FP.F16.E4M3.UNPACK_B R0, R82.reuse ;  /* 0x00000052ff00723e */ /* 0x080fe200020006ff */
[--C-:B------:R-:W-:Y:S01]  /*6780*/  HADD2.F32 R55, -RZ, R3.reuse.H0_H0 ;  /* 0x20000003ff377230 */ /* 0x100fe20000004100 */
[----:B------:R-:W-:Y:S01]  /*6790*/  SHF.L.U32 R117, R102, 0x4, RZ ;  /* 0x0000000466757819 */ /* 0x000fe200000006ff */
[----:B------:R-:W-:Y:S01]  /*67a0*/  HADD2.F32 R56, -RZ, R3.H1_H1 ;  /* 0x30000003ff387230 */ /* 0x000fe20000004100 */
[----:B------:R-:W-:Y:S01]  /*67b0*/  F2FP.F16.E4M3.UNPACK_B R3, R82.H1 ;  /* 0x00000052ff03723e */ /* 0x000fe200030006ff */
[--C-:B------:R-:W-:Y:S01]  /*67c0*/  HADD2.F32 R57, -RZ, R0.reuse.H0_H0 ;  /* 0x20000000ff397230 */ /* 0x100fe20000004100 */
[----:B------:R-:W-:Y:S01]  /*67d0*/  IADD3 R114, PT, PT, R114, R117, RZ ;  /* 0x0000007572727210 */ /* 0x000fe20007ffe0ff */
[----:B------:R-:W-:Y:S01]  /*67e0*/  HADD2.F32 R58, -RZ, R0.H1_H1 ;  /* 0x30000000ff3a7230 */ /* 0x000fe20000004100 */
[----:B------:R-:W-:Y:S01]  /*67f0*/  F2FP.F16.E4M3.UNPACK_B R0, R83 ;  /* 0x00000053ff00723e */ /* 0x000fe200020006ff */
[--C-:B------:R-:W-:Y:S01]  /*6800*/  HADD2.F32 R59, -RZ, R3.reuse.H0_H0 ;  /* 0x20000003ff3b7230 */ /* 0x100fe20000004100 */
[----:B------:R-:W-:Y:S01]  /*6810*/  ISETP.NE.AND P0, PT, R110, RZ, PT ;  /* 0x000000ff6e00720c */ /* 0x000fe20003f05270 */
[----:B------:R-:W-:Y:S01]  /*6820*/  HADD2.F32 R60, -RZ, R3.H1_H1 ;  /* 0x30000003ff3c7230 */ /* 0x000fe20000004100 */
[-C--:B------:R-:W-:Y:S01]  /*6830*/  F2FP.F16.E4M3.UNPACK_B R3, R84.reuse ;  /* 0x00000054ff03723e */ /* 0x080fe200020006ff */
[--C-:B------:R-:W-:Y:S01]  /*6840*/  HADD2.F32 R61, -RZ, R0.reuse.H0_H0 ;  /* 0x20000000ff3d7230 */ /* 0x100fe20000004100 */
[----:B------:R-:W-:Y:S01]  /*6850*/  ISETP.NE.AND P6, PT, R118, RZ, PT ;  /* 0x000000ff7600720c */ /* 0x000fe20003fc5270 */
[----:B------:R-:W-:Y:S01]  /*6860*/  HADD2.F32 R62, -RZ, R0.H1_H1 ;  /* 0x30000000ff3e7230 */ /* 0x000fe20000004100 */
[----:B------:R-:W-:Y:S01]  /*6870*/  F2FP.F16.E4M3.UNPACK_B R0, R84.H1 ;  /* 0x00000054ff00723e */ /* 0x000fe200030006ff */
[--C-:B------:R-:W-:Y:S02]  /*6880*/  HADD2.F32 R65, -RZ, R3.reuse.H0_H0 ;  /* 0x20000003ff417230 */ /* 0x100fe40000004100 */
[----:B------:R-:W-:Y:S01]  /*6890*/  HADD2.F32 R66, -RZ, R3.H1_H1 ;  /* 0x30000003ff427230 */ /* 0x000fe20000004100 */
[-C--:B------:R-:W-:Y:S01]  /*68a0*/  F2FP.F16.E4M3.UNPACK_B R3, R85.reuse ;  /* 0x00000055ff03723e */ /* 0x080fe200020006ff */
[--C-:B------:R-:W-:Y:S02]  /*68b0*/  HADD2.F32 R67, -RZ, R0.reuse.H0_H0 ;  /* 0x20000000ff437230 */ /* 0x100fe40000004100 */
[----:B------:R-:W-:Y:S01]  /*68c0*/  HADD2.F32 R68, -RZ, R0.H1_H1 ;  /* 0x30000000ff447230 */ /* 0x000fe20000004100 */
[----:B------:R-:W-:Y:S01]  /*68d0*/  F2FP.F16.E4M3.UNPACK_B R0, R85.H1 ;  /* 0x00000055ff00723e */ /* 0x000fe200030006ff */
[--C-:B------:R-:W-:Y:S02]  /*68e0*/  HADD2.F32 R69, -RZ, R3.reuse.H0_H0 ;  /* 0x20000003ff457230 */ /* 0x100fe40000004100 */
[C---:B-1----:R-:W-:Y:S01]  /*68f0*/  FMUL R7, R47.reuse, R7 ;  /* 0x000000072f077220 */ /* 0x042fe20000400000 */
[----:B------:R-:W-:Y:S01]  /*6900*/  HADD2.F32 R70, -RZ, R3.H1_H1 ;  /* 0x30000003ff467230 */ /* 0x000fe20000004100 */
[----:B------:R-:W-:Y:S01]  /*6910*/  F2FP.F16.E4M3.UNPACK_B R3, R86.H1 ;  /* 0x00000056ff03723e */ /* 0x000fe200030006ff */
[--C-:B------:R-:W-:Y:S02]  /*6920*/  HADD2.F32 R71, -RZ, R0.reuse.H0_H0 ;  /* 0x20000000ff477230 */ /* 0x100fe40000004100 */
[----:B------:R-:W-:Y:S02]  /*6930*/  HADD2.F32 R72, -RZ, R0.H1_H1 ;  /* 0x30000000ff487230 */ /* 0x000fe40000004100 */
[----:B------:R-:W-:Y:S01]  /*6940*/  FMUL R0, R47, R4 ;  /* 0x000000042f007220 */ /* 0x000fe20000400000 */
[--C-:B------:R-:W-:Y:S01]  /*6950*/  HADD2.F32 R73, -RZ, R74.reuse.H0_H0 ;  /* 0x2000004aff497230 */ /* 0x100fe20000004100 */
[----:B------:R-:W-:Y:S01]  /*6960*/  F2FP.F16.E4M3.UNPACK_B R4, R87 ;  /* 0x00000057ff04723e */ /* 0x000fe200020006ff */
[----:B------:R-:W-:Y:S02]  /*6970*/  HADD2.F32 R74, -RZ, R74.H1_H1 ;  /* 0x3000004aff4a7230 */ /* 0x000fe40000004100 */
[----:B------:R-:W-:Y:S01]  /*6980*/  FFMA R0, R49, R2, R0 ;  /* 0x0000000231007223 */ /* 0x000fe20000000000 */
[----:B------:R-:W-:Y:S01]  /*6990*/  FMUL R2, R47, R5 ;  /* 0x000000052f027220 */ /* 0x000fe20000400000 */
[--C-:B------:R-:W-:Y:S01]  /*69a0*/  HADD2.F32 R75, -RZ, R3.reuse.H0_H0 ;  /* 0x20000003ff4b7230 */ /* 0x100fe20000004100 */
[----:B------:R-:W-:Y:S01]  /*69b0*/  F2FP.F16.E4M3.UNPACK_B R5, R87.H1 ;  /* 0x00000057ff05723e */ /* 0x000fe200030006ff */
[----:B------:R-:W-:Y:S02]  /*69c0*/  HADD2.F32 R76, -RZ, R3.H1_H1 ;  /* 0x30000003ff4c7230 */ /* 0x000fe40000004100 */
[----:B------:R-:W-:Y:S01]  /*69d0*/  FFMA R2, R49, R50, R2 ;  /* 0x0000003231027223 */ /* 0x000fe20000000002 */
[--C-:B------:R-:W-:Y:S02]  /*69e0*/  HADD2.F32 R50, -RZ, R4.reuse.H0_H0 ;  /* 0x20000004ff327230 */ /* 0x100fe40000004100 */
[C---:B------:R-:W-:Y:S01]  /*69f0*/  FMUL R3, R47.reuse, R6 ;  /* 0x000000062f037220 */ /* 0x040fe20000400000 */
[--C-:B------:R-:W-:Y:S02]  /*6a00*/  HADD2.F32 R77, -RZ, R5.reuse.H1_H1 ;  /* 0x30000005ff4d7230 */ /* 0x100fe40000004100 */
[C---:B------:R-:W-:Y:S01]  /*6a10*/  FMUL R6, R47.reuse, R11 ;  /* 0x0000000b2f067220 */ /* 0x040fe20000400000 */
[----:B------:R-:W-:Y:S01]  /*6a20*/  FMUL R11, R47, R16 ;  /* 0x000000102f0b7220 */ /* 0x000fe20000400000 */
[C---:B------:R-:W-:Y:S01]  /*6a30*/  FFMA R3, R49.reuse, R51, R3 ;  /* 0x0000003331037223 */ /* 0x040fe20000000003 */
[----:B------:R-:W-:Y:S01]  /*6a40*/  FFMA R7, R49, R52, R7 ;  /* 0x0000003431077223 */ /* 0x000fe20000000007 */
[----:B------:R-:W-:Y:S02]  /*6a50*/  HADD2.F32 R51, -RZ, R4.H1_H1 ;  /* 0x30000004ff337230 */ /* 0x000fe40000004100 */
[C---:B------:R-:W-:Y:S01]  /*6a60*/  FMUL R4, R47.reuse, R9 ;  /* 0x000000092f047220 */ /* 0x040fe20000400000 */
[----:B------:R-:W-:Y:S02]  /*6a70*/  HADD2.F32 R52, -RZ, R5.H0_H0 ;  /* 0x20000005ff347230 */ /* 0x000fe40000004100 */
[----:B------:R-:W-:Y:S01]  /*6a80*/  FMUL R16, R47, R21 ;  /* 0x000000152f107220 */ /* 0x000fe20000400000 */
[----:B------:R-:W-:Y:S01]  /*6a90*/  F2FP.SATFINITE.E4M3.F32.PACK_AB_MERGE_C R78, R7, R3, RZ ;  /* 0x00000003074e723e */ /* 0x000fe200048070ff */
[C---:B------:R-:W-:Y:S01]  /*6aa0*/  FMUL R3, R47.reuse, R8 ;  /* 0x000000082f037220 */ /* 0x040fe20000400000 */
[C---:B------:R-:W-:Y:S01]  /*6ab0*/  FMUL R7, R47.reuse, R12 ;  /* 0x0000000c2f077220 */ /* 0x040fe20000400000 */
[C---:B------:R-:W-:Y:S01]  /*6ac0*/  FMUL R8, R47.reuse, R13 ;  /* 0x0000000d2f087220 */ /* 0x040fe20000400000 */
[----:B------:R-:W-:Y:S01]  /*6ad0*/  FMUL R12, R47, R17 ;  /* 0x000000112f0c7220 */ /* 0x000fe20000400000 */
[C---:B------:R-:W-:Y:S01]  /*6ae0*/  FFMA R3, R49.reuse, R53, R3 ;  /* 0x0000003531037223 */ /* 0x040fe20000000003 */
[----:B------:R-:W-:Y:S01]  /*6af0*/  FFMA R4, R49, R54, R4 ;  /* 0x0000003631047223 */ /* 0x000fe20000000004 */
[C---:B------:R-:W-:Y:S01]  /*6b00*/  FMUL R5, R47.reuse, R10 ;  /* 0x0000000a2f057220 */ /* 0x040fe20000400000 */
[C---:B------:R-:W-:Y:S01]  /*6b10*/  FMUL R9, R47.reuse, R14 ;  /* 0x0000000e2f097220 */ /* 0x040fe20000400000 */
[C---:B------:R-:W-:Y:S01]  /*6b20*/  FMUL R10, R47.reuse, R15 ;  /* 0x0000000f2f0a7220 */ /* 0x040fe20000400000 */
[----:B------:R-:W-:Y:S01]  /*6b30*/  FMUL R15, R47, R20 ;  /* 0x000000142f0f7220 */ /* 0x000fe20000400000 */
[C---:B------:R-:W-:Y:S01]  /*6b40*/  FFMA R5, R49.reuse, R55, R5 ;  /* 0x0000003731057223 */ /* 0x040fe20000000005 */
[C---:B------:R-:W-:Y:S01]  /*6b50*/  FFMA R6, R49.reuse, R56, R6 ;  /* 0x0000003831067223 */ /* 0x040fe20000000006 */
[C---:B------:R-:W-:Y:S01]  /*6b60*/  FFMA R7, R49.reuse, R57, R7 ;  /* 0x0000003931077223 */ /* 0x040fe20000000007 */
[C---:B------:R-:W-:Y:S01]  /*6b70*/  FFMA R8, R49.reuse, R58, R8 ;  /* 0x0000003a31087223 */ /* 0x040fe20000000008 */
[--C-:B------:R-:W-:Y:S02]  /*6b80*/  HADD2.F32 R63, -RZ, R64.reuse.H0_H0 ;  /* 0x20000040ff3f7230 */ /* 0x100fe40000004100 */
[C---:B------:R-:W-:Y:S01]  /*6b90*/  FFMA R9, R49.reuse, R59, R9 ;  /* 0x0000003b31097223 */ /* 0x040fe20000000009 */
[----:B------:R-:W-:Y:S01]  /*6ba0*/  F2FP.SATFINITE.E4M3.F32.PACK_AB_MERGE_C R5, R6, R5, RZ ;  /* 0x000000050605723e */ /* 0x000fe200048070ff */
[C---:B------:R-:W-:Y:S01]  /*6bb0*/  FFMA R10, R49.reuse, R60, R10 ;  /* 0x0000003c310a7223 */ /* 0x040fe2000000000a */
[C---:B------:R-:W-:Y:S01]  /*6bc0*/  FFMA R11, R49.reuse, R61, R11 ;  /* 0x0000003d310b7223 */ /* 0x040fe2000000000b */
[----:B------:R-:W-:Y:S01]  /*6bd0*/  FFMA R12, R49, R62, R12 ;  /* 0x0000003e310c7223 */ /* 0x000fe2000000000c */
[C---:B------:R-:W-:Y:S01]  /*6be0*/  FMUL R20, R47.reuse, R25 ;  /* 0x000000192f147220 */ /* 0x040fe20000400000 */
[C---:B------:R-:W-:Y:S01]  /*6bf0*/  FMUL R25, R47.reuse, R30 ;  /* 0x0000001e2f197220 */ /* 0x040fe20000400000 */
[C---:B------:R-:W-:Y:S01]  /*6c00*/  FMUL R30, R47.reuse, R35 ;  /* 0x000000232f1e7220 */ /* 0x040fe20000400000 */
[----:B------:R-:W-:Y:S01]  /*6c10*/  F2FP.SATFINITE.E4M3.F32.PACK_AB_MERGE_C R9, R10, R9, RZ ;  /* 0x000000090a09723e */ /* 0x000fe200048070ff */
[----:B------:R-:W-:Y:S02]  /*6c20*/  HADD2.F32 R64, -RZ, R64.H1_H1 ;  /* 0x30000040ff407230 */ /* 0x000fe40000004100 */
[C---:B------:R-:W-:Y:S01]  /*6c30*/  FMUL R13, R47.reuse, R18 ;  /* 0x000000122f0d7220 */ /* 0x040fe20000400000 */
[C---:B------:R-:W-:Y:S01]  /*6c40*/  FMUL R14, R47.reuse, R19 ;  /* 0x000000132f0e7220 */ /* 0x040fe20000400000 */
[C---:B------:R-:W-:Y:S01]  /*6c50*/  FMUL R17, R47.reuse, R22 ;  /* 0x000000162f117220 */ /* 0x040fe20000400000 */
[----:B------:R-:W-:Y:S01]  /*6c60*/  FMUL R18, R47, R23 ;  /* 0x000000172f127220 */ /* 0x000fe20000400000 */
[C---:B------:R-:W-:Y:S01]  /*6c70*/  FFMA R13, R49.reuse, R63, R13 ;  /* 0x0000003f310d7223 */ /* 0x040fe2000000000d */
[C---:B------:R-:W-:Y:S01]  /*6c80*/  FFMA R14, R49.reuse, R64, R14 ;  /* 0x00000040310e7223 */ /* 0x040fe2000000000e */
[----:B------:R-:W-:Y:S01]  /*6c90*/  FFMA R15, R49, R65, R15 ;  /* 0x00000041310f7223 */ /* 0x000fe2000000000f */
[----:B------:R-:W-:Y:S01]  /*6ca0*/  FMUL R19, R47, R24 ;  /* 0x000000182f137220 */ /* 0x000fe20000400000 */
[C---:B------:R-:W-:Y:S01]  /*6cb0*/  FFMA R16, R49.reuse, R66, R16 ;  /* 0x0000004231107223 */ /* 0x040fe20000000010 */
[----:B------:R-:W-:Y:S01]  /*6cc0*/  FFMA R17, R49, R67, R17 ;  /* 0x0000004331117223 */ /* 0x000fe20000000011 */
[----:B------:R-:W-:Y:S01]  /*6cd0*/  F2FP.SATFINITE.E4M3.F32.PACK_AB_MERGE_C R13, R14, R13, RZ ;  /* 0x0000000d0e0d723e */ /* 0x000fe200048070ff */
[C---:B------:R-:W-:Y:S01]  /*6ce0*/  FMUL R21, R47.reuse, R26 ;  /* 0x0000001a2f157220 */ /* 0x040fe20000400000 */
[----:B------:R-:W-:Y:S01]  /*6cf0*/  FMUL R22, R47, R27 ;  /* 0x0000001b2f167220 */ /* 0x000fe20000400000 */
[C---:B------:R-:W-:Y:S01]  /*6d00*/  FFMA R18, R49.reuse, R68, R18 ;  /* 0x0000004431127223 */ /* 0x040fe20000000012 */
[----:B------:R-:W-:Y:S01]  /*6d10*/  FFMA R19, R49, R69, R19 ;  /* 0x0000004531137223 */ /* 0x000fe20000000013 */
[----:B------:R-:W-:Y:S01]  /*6d20*/  FMUL R23, R47, R28 ;  /* 0x0000001c2f177220 */ /* 0x000fe20000400000 */
[----:B------:R-:W-:Y:S01]  /*6d30*/  FFMA R20, R49, R70, R20 ;  /* 0x0000004631147223 */ /* 0x000fe20000000014 */
[----:B------:R-:W-:Y:S01]  /*6d40*/  FMUL R24, R47, R29 ;  /* 0x0000001d2f187220 */ /* 0x000fe20000400000 */
[C---:B------:R-:W-:Y:S01]  /*6d50*/  FFMA R21, R49.reuse, R71, R21 ;  /* 0x0000004731157223 */ /* 0x040fe20000000015 */
[----:B------:R-:W-:Y:S01]  /*6d60*/  FFMA R22, R49, R72, R22 ;  /* 0x0000004831167223 */ /* 0x000fe20000000016 */
[C---:B------:R-:W-:Y:S01]  /*6d70*/  FMUL R26, R47.reuse, R31 ;  /* 0x0000001f2f1a7220 */ /* 0x040fe20000400000 */
[----:B------:R-:W-:Y:S01]  /*6d80*/  FMUL R27, R47, R32 ;  /* 0x000000202f1b7220 */ /* 0x000fe20000400000 */
[----:B------:R-:W-:Y:S01]  /*6d90*/  FFMA R23, R49, R73, R23 ;  /* 0x0000004931177223 */ /* 0x000fe20000000017 */
[----:B------:R-:W-:Y:S01]  /*6da0*/  FMUL R28, R47, R33 ;  /* 0x000000212f1c7220 */ /* 0x000fe20000400000 */
[----:B------:R-:W-:Y:S01]  /*6db0*/  FFMA R24, R49, R74, R24 ;  /* 0x0000004a31187223 */ /* 0x000fe20000000018 */
[----:B------:R-:W-:Y:S01]  /*6dc0*/  FMUL R29, R47, R34 ;  /* 0x000000222f1d7220 */ /* 0x000fe20000400000 */
[C---:B------:R-:W-:Y:S01]  /*6dd0*/  FFMA R25, R49.reuse, R75, R25 ;  /* 0x0000004b31197223 */ /* 0x040fe20000000019 */
[C---:B------:R-:W-:Y:S01]  /*6de0*/  FFMA R26, R49.reuse, R76, R26 ;  /* 0x0000004c311a7223 */ /* 0x040fe2000000001a */
[C---:B------:R-:W-:Y:S01]  /*6df0*/  FFMA R27, R49.reuse, R50, R27 ;  /* 0x00000032311b7223 */ /* 0x040fe2000000001b */
[C---:B------:R-:W-:Y:S01]  /*6e00*/  FFMA R28, R49.reuse, R51, R28 ;  /* 0x00000033311c7223 */ /* 0x040fe2000000001c */
[----:B------:R-:W-:Y:S01]  /*6e10*/  F2FP.SATFINITE.E4M3.F32.PACK_AB_MERGE_C R17, R18, R17, RZ ;  /* 0x000000111211723e */ /* 0x000fe200048070ff */
[C---:B------:R-:W-:Y:S01]  /*6e20*/  FFMA R29, R49.reuse, R52, R29 ;  /* 0x00000034311d7223 */ /* 0x040fe2000000001d */
[----:B------:R-:W-:Y:S01]  /*6e30*/  F2FP.SATFINITE.E4M3.F32.PACK_AB_MERGE_C R21, R22, R21, RZ ;  /* 0x000000151615723e */ /* 0x000fe200048070ff */
[----:B------:R-:W-:Y:S01]  /*6e40*/  FFMA R30, R49, R77, R30 ;  /* 0x0000004d311e7223 */ /* 0x000fe2000000001e */
[----:B------:R-:W-:Y:S02]  /*6e50*/  F2FP.SATFINITE.E4M3.F32.PACK_AB_MERGE_C R32, R2, R0, R78 ;  /* 0x000000000220723e */ /* 0x000fe4000480704e */
[----:B------:R-:W-:Y:S02]  /*6e60*/  F2FP.SATFINITE.E4M3.F32.PACK_AB_MERGE_C R33, R4, R3, R5 ;  /* 0x000000030421723e */ /* 0x000fe40004807005 */
[----:B------:R-:W-:Y:S02]  /*6e70*/  F2FP.SATFINITE.E4M3.F32.PACK_AB_MERGE_C R34, R8, R7, R9 ;  /* 0x000000070822723e */ /* 0x000fe40004807009 */
[----:B------:R-:W-:Y:S02]  /*6e80*/  F2FP.SATFINITE.E4M3.F32.PACK_AB_MERGE_C R35, R12, R11, R13 ;  /* 0x0000000b0c23723e */ /* 0x000fe4000480700d */
[----:B------:R-:W-:Y:S02]  /*6e90*/  F2FP.SATFINITE.E4M3.F32.PACK_AB_MERGE_C R16, R16, R15, R17 ;  /* 0x0000000f1010723e */ /* 0x000fe40004807011 */
[----:B------:R-:W-:Y:S01]  /*6ea0*/  F2FP.SATFINITE.E4M3.F32.PACK_AB_MERGE_C R17, R20, R19, R21 ;  /* 0x000000131411723e */ /* 0x000fe20004807015 */
[----:B------:R1:W-:Y:S01]  /*6eb0*/  STS.128 [R100+UR49+0x4400], R32 ;  /* 0x0044002064007988 */ /* 0x0003e20008000c31 */
[----:B------:R-:W-:Y:S02]  /*6ec0*/  F2FP.SATFINITE.E4M3.F32.PACK_AB_MERGE_C R18, R26, R25, RZ ;  /* 0x000000191a12723e */ /* 0x000fe400048070ff */
[----:B------:R-:W-:Y:S02]  /*6ed0*/  F2FP.SATFINITE.E4M3.F32.PACK_AB_MERGE_C R19, R30, R29, RZ ;  /* 0x0000001d1e13723e */ /* 0x000fe400048070ff */
[----:B------:R-:W-:Y:S02]  /*6ee0*/  F2FP.SATFINITE.E4M3.F32.PACK_AB_MERGE_C R18, R24, R23, R18 ;  /* 0x000000171812723e */ /* 0x000fe40004807012 */
[----:B------:R-:W-:Y:S02]  /*6ef0*/  F2FP.SATFINITE.E4M3.F32.PACK_AB_MERGE_C R19, R28, R27, R19 ;  /* 0x0000001b1c13723e */ /* 0x000fe40004807013 */
[----:B------:R-:W-:Y:S02]  /*6f00*/  LEA R0, R105, UR49, 0x3 ;  /* 0x0000003169007c11 */ /* 0x000fe4000f8e18ff */
[----:B------:R-:W-:Y:S01]  /*6f10*/  @P6 SHF.L.U32 R2, R104, 0x1f, RZ ;  /* 0x0000001f68026819 */ /* 0x000fe200000006ff */
[----:B------:R1:W-:Y:S01]  /*6f20*/  STS.128 [R114+0x4410], R16 ;  /* 0x0044101072007388 */ /* 0x0003e20000000c00 */
[----:B------:R-:W-:Y:S01]  /*6f30*/  @!PT LDS RZ, [RZ] ;  /* 0x00000000fffff984 */ /* 0x000fe20000000800 */
[----:B------:R-:W-:Y:S01]  /*6f40*/  @!PT LDS RZ, [RZ] ;  /* 0x00000000fffff984 */ /* 0x000fe20000000800 */
[----:B------:R-:W-:Y:S01]  /*6f50*/  @!PT LDS RZ, [RZ] ;  /* 0x00000000fffff984 */ /* 0x000fe20000000800 */
[----:B------:R-:W-:Y:S01]  /*6f60*/  @!PT LDS RZ, [RZ] ;  /* 0x00000000fffff984 */ /* 0x000fe20000000800 */
[----:B------:R2:W-:Y:S07]  /*6f70*/  MEMBAR.ALL.CTA ;  /* 0x0000000000007992 */ /* 0x0005ee0000008000 */
[----:B--2---:R-:W2:Y:S02]  /*6f80*/  FENCE.VIEW.ASYNC.S ;  /* 0x00000000000073c6 */ /* 0x004ea40000000000 */
[----:B--2---:R-:W-:Y:S06]  /*6f90*/  BAR.SYNC.DEFER_BLOCKING 0x1, 0x80 ;  /* 0x0042000000007b1d */ /* 0x004fec0000010000 */
[----:B------:R-:W-:Y:S05]  /*6fa0*/  @P0 BRA `(.L_x_116) ;  /* 0x0000000000280947 */ /* 0x000fea0003800000 */
[----:B------:R-:W-:Y:S02]  /*6fb0*/  UIADD3 UR4, UPT, UPT, UR49, 0x4400, URZ ;  /* 0x0000440031047890 */ /* 0x000fe4000fffe0ff */
[----:B------:R-:W-:Y:S01]  /*6fc0*/  UIADD3 UR6, UP0, UPT, UR52, 0x680, URZ ;  /* 0x0000068034067890 */ /* 0x000fe2000ff1e0ff */
[----:B------:R-:W-:Y:S03]  /*6fd0*/  UMOV UR43, UR36 ;  /* 0x00000024002b7c82 */ /* 0x000fe60008000000 */
[----:B------:R-:W-:Y:S01]  /*6fe0*/  MOV R109, UR4 ;  /* 0x00000004006d7c02 */ /* 0x000fe20008000f00 */
[----:B------:R-:W-:Y:S03]  /*6ff0*/  UIADD3.X UR7, UPT, UPT, URZ, UR53, URZ, UP0, !UPT ;  /* 0x00000035ff077290 */ /* 0x000fe600087fe4ff */
[----:B------:R-:W-:Y:S11]  /*7000*/  R2UR UR40, R109 ;  /* 0x000000006d2872ca */ /* 0x000ff600000e0000 */
[----:B------:R-:W-:Y:S02]  /*7010*/  @!UPT UIADD3 URZ, UPT, UPT, URZ, URZ, URZ ;  /* 0x000000fffffff290 */ /* 0x000fe4000fffe0ff */
[----:B------:R2:W-:Y:S01]  /*7020*/  UTMASTG.3D [UR40], [UR6] ;  /* 0x00000028060073b5 */ /* 0x0005e20008010000 */
[----:B------:R0:W-:Y:S01]  /*7030*/  UTMACMDFLUSH ;  /* 0x00000000000079b7 */ /* 0x0001e20000000000 */
[----:B--2---:R-:W-:Y:S04]  /*7040*/  DEPBAR.LE SB0, 0x1 ;  /* 0x000080400000791a */ /* 0x004fe80000000000 */
.L_x_116:
[----:B------:R-:W-:Y:S05]  /*7050*/  BSYNC.RECONVERGENT B0 ;  /* 0x0000000000007941 */ /* 0x000fea0003800200 */
.L_x_115:
[----:B------:R-:W-:Y:S06]  /*7060*/  BAR.SYNC.DEFER_BLOCKING 0x1, 0x80 ;  /* 0x0042000000007b1d */ /* 0x000fec0000010000 */
[----:B------:R-:W2:Y:S01]  /*7070*/  @P6 SYNCS.PHASECHK.TRANS64.TRYWAIT P0, [R0+URZ+0x140], R2 ;  /* 0x00014002000065a7 */ /* 0x000ea200080011ff */
[----:B------:R-:W-:Y:S01]  /*7080*/  BSSY B1, `(.L_x_117) ;  /* 0x0000021000017945 */ /* 0x000fe20003800000 */
[----:B--2---:R-:W-:Y:S03]  /*7090*/  @P6 SEL R115, RZ, 0x1, !P0 ;  /* 0x00000001ff736807 */ /* 0x004fe60004000000 */
[----:B------:R-:W-:Y:S05]  /*70a0*/  @!P6 BRA `(.L_x_118) ;  /* 0x000000000078e947 */ /* 0x000fea0003800000 */
[----:B------:R-:W-:Y:S01]  /*70b0*/  ISETP.NE.AND P1, PT, R116, RZ, PT ;  /* 0x000000ff7400720c */ /* 0x000fe20003f25270 */
[----:B------:R-:W-:Y:S01]  /*70c0*/  BSSY B0, `(.L_x_119) ;  /* 0x0000009000007945 */ /* 0x000fe20003800000 */
[----:B------:R-:W-:Y:S11]  /*70d0*/  ISETP.NE.AND P0, PT, R115, RZ, PT ;  /* 0x000000ff7300720c */ /* 0x000ff60003f05270 */
[----:B------:R-:W-:Y:S05]  /*70e0*/  @P1 IMAD R2, R105, 0x1000, R100 ;  /* 0x0000100069021824 */ /* 0x000fea00078e0264 */
[----:B------:R-:W-:Y:S05]  /*70f0*/  @P1 IADD3 R4, PT, PT, R2, UR49, RZ ;  /* 0x0000003102041c10 */ /* 0x000fea000fffe0ff */
[----:B------:R-:W-:Y:S01]  /*7100*/  @P1 IMAD.IADD R4, R4, 0x1, R117 ;  /* 0x0000000104041824 */ /* 0x000fe200078e0275 */
[----:B------:R-:W-:Y:S06]  /*7110*/  @P0 BRA `(.L_x_120) ;  /* 0x00000000000c0947 */ /* 0x000fec0003800000 */
[----:B------:R-:W-:Y:S04]  /*7120*/  SHF.L.U32 R3, R104, 0x1f, RZ ;  /* 0x0000001f68037819 */ /* 0x000fe800000006ff */
[----:B------:R-:W2:Y:S02]  /*7130*/  SYNCS.PHASECHK.TRANS64.TRYWAIT P0, [R0+URZ+0x140], R3 ;  /* 0x00014003000075a7 */ /* 0x000ea400080011ff */
[----:B--2---:R-:W-:Y:S05]  /*7140*/  @!P0 BRA `(.L_x_121) ;  /* 0x00000038004c8947 */ /* 0x004fea0003800000 */
.L_x_120:
[----:B------:R-:W-:Y:S05]  /*7150*/  BSYNC B0 ;  /* 0x0000000000007941 */ /* 0x000fea0003800000 */
.L_x_119:
[----:B------:R-:W-:Y:S01]  /*7160*/  ISETP.NE.AND P0, PT, R116, RZ, PT ;  /* 0x000000ff7400720c */ /* 0x000fe20003f05270 */
[----:B------:R-:W-:Y:S11]  /*7170*/  VIADD R105, R105, 0x1 ;  /* 0x0000000169697836 */ /* 0x000ff60000000000 */
[----:B------:R-:W-:Y:S01]  /*7180*/  @!UPT UIADD3 URZ, UPT, UPT, URZ, URZ, URZ ;  /* 0x000000fffffff290 */ /* 0x000fe2000fffe0ff */
[----:B------:R3:W4:Y:S04]  /*7190*/  @P0 LDS.128 R80, [R2+UR49+0x400] ;  /* 0x0004003102500984 */ /* 0x0007280008000c00 */
[----:B------:R1:W1:Y:S01]  /*71a0*/  @P0 LDS.128 R84, [R4+0x410] ;  /* 0x0004100004540984 */ /* 0x0002620000000c00 */
        /* <DEDUP_REMOVED lines=8> */
[----:B---3--:R-:W-:Y:S02]  /*7230*/  VIADD R2, R0, 0x160 ;  /* 0x0000016000027836 */ /* 0x008fe40000000000 */
[----:B--2---:R-:W-:Y:S05]  /*7240*/  IMAD.U32 R0, RZ, RZ, UR37 ;  /* 0x00000025ff007e24 */ /* 0x004fea000f8e00ff */
[----:B------:R-:W-:Y:S04]  /*7250*/  PRMT R0, R0, 0x654, R2 ;  /* 0x0000065400007816 */ /* 0x000fe80000000002 */
[----:B-----5:R2:W-:Y:S02]  /*7260*/  SYNCS.ARRIVE.TRANS64.RED.A1T0 RZ, [R0+URZ], RZ ;  /* 0x000000ff00ff79a7 */ /* 0x0205e400081004ff */
[----:B--2---:R-:W-:Y:S04]  /*7270*/  SEL R0, RZ, 0x1, P0 ;  /* 0x00000001ff007807 */ /* 0x004fe80000000000 */
[----:B-1--4-:R-:W-:Y:S02]  /*7280*/  LOP3.LUT R104, R104, R0, RZ, 0x3c, !PT ;  /* 0x0000000068687212 */ /* 0x012fe400078e3cff */
.L_x_118:
[----:B------:R-:W-:Y:S05]  /*7290*/  BSYNC B1 ;  /* 0x0000000000017941 */ /* 0x000fea0003800000 */
.L_x_117:
[----:B------:R-:W-:Y:S05]  /*72a0*/  VIADD R0, R48, 0x40 ;  /* 0x0000004030007836 */ /* 0x000fea0000000000 */
[----:B------:R-:W-:Y:S04]  /*72b0*/  SHF.R.U32.HI R0, RZ, 0x15, R0 ;  /* 0x00000015ff007819 */ /* 0x000fe80000011600 */
[----:B------:R-:W-:Y:S11]  /*72c0*/  LOP3.LUT P0, RZ, R0, 0x3, R101, 0x48, !PT ;  /* 0x0000000300ff7812 */ /* 0x000ff60007804865 */
[----:B------:R-:W-:Y:S02]  /*72d0*/  @!UPT UIADD3 URZ, UPT, UPT, URZ, URZ, URZ ;  /* 0x000000fffffff290 */ /* 0x000fe4000fffe0ff */
[----:B------:R-:W-:Y:S05]  /*72e0*/  @!P0 BRA `(.L_x_122) ;  /* 0x0000000000408947 */ /* 0x000fea0003800000 */
[----:B------:R-:W2:Y:S01]  /*72f0*/  LDCU.64 UR8, c[0x4][0x78] ;  /* 0x01000f00ff0877ac */ /* 0x000ea20008000a00 */
[----:B------:R-:W-:Y:S01]  /*7300*/  MOV R3, 0x0 ;  /* 0x0000000000037802 */ /* 0x000fe20000000f00 */
[----:B------:R-:W-:Y:S02]  /*7310*/  HFMA2 R12, -RZ, RZ, 0, 5.9604644775390625e-08 ;  /* 0x00000001ff0c7431 */ /* 0x000fe400000001ff */
[----:B------:R-:W-:Y:S02]  /*7320*/  IMAD.MOV.U32 R8, RZ, RZ, 0x192 ;  /* 0x00000192ff087424 */ /* 0x000fe400078e00ff */
[----:B------:R-:W-:Y:S01]  /*7330*/  IMAD.MOV.U32 R13, RZ, RZ, RZ ;  /* 0x000000ffff0d7224 */ /* 0x000fe200078e00ff */
[----:B------:R-:W3:Y:S01]  /*7340*/  LDCU.64 UR6, c[0x4][0x80] ;  /* 0x01001000ff0677ac */ /* 0x000ee20008000a00 */
[----:B------:R-:W4:Y:S01]  /*7350*/  LDC.64 R2, c[0x4][R3] ;  /* 0x0100000003027b82 */ /* 0x000f220000000a00 */
[----:B------:R-:W5:Y:S01]  /*7360*/  LDCU.64 UR4, c[0x4][0x18] ;  /* 0x01000300ff0477ac */ /* 0x000f620008000a00 */
[----:B--2---:R-:W-:Y:S01]  /*7370*/  MOV R5, UR9 ;  /* 0x0000000900057c02 */ /* 0x004fe20008000f00 */
[----:B------:R-:W-:Y:S01]  /*7380*/  IMAD.U32 R4, RZ, RZ, UR8 ;  /* 0x00000008ff047e24 */ /* 0x000fe2000f8e00ff */
[----:B---3--:R-:W-:Y:S01]  /*7390*/  MOV R7, UR7 ;  /* 0x0000000700077c02 */ /* 0x008fe20008000f00 */
[----:B------:R-:W-:Y:S01]  /*73a0*/  IMAD.U32 R6, RZ, RZ, UR6 ;  /* 0x00000006ff067e24 */ /* 0x000fe2000f8e00ff */
[----:B-----5:R-:W-:Y:S01]  /*73b0*/  MOV R11, UR5 ;  /* 0x00000005000b7c02 */ /* 0x020fe20008000f00 */
[----:B------:R-:W-:Y:S02]  /*73c0*/  IMAD.U32 R10, RZ, RZ, UR4 ;  /* 0x00000004ff0a7e24 */ /* 0x000fe4000f8e00ff */
[----:B------:R-:W-:Y:S07]  /*73d0*/  LEPC R20, `(.L_x_122) ;  /* 0x000000001014794e */ /* 0x000fee0000000000 */
[----:B-1--4-:R-:W-:Y:S05]  /*73e0*/  CALL.ABS.NOINC R2 ;  /* 0x0000000002007343 */ /* 0x012fea0003c00000 */
.L_x_122:
[-C--:B------:R-:W-:Y:S01]  /*73f0*/  F2FP.F16.E4M3.UNPACK_B R0, R81.reuse ;  /* 0x00000051ff00723e */ /* 0x080fe200020006ff */
[----:B------:R-:W-:Y:S05]  /*7400*/  WARPSYNC.ALL ;  /* 0x0000000000007948 */ /* 0x000fea0003800000 */
[----:B------:R-:W-:Y:S01]  /*7410*/  R2UR UR4, R48 ;  /* 0x00000000300472ca */ /* 0x000fe200000e0000 */
[--C-:B------:R-:W-:Y:S01]  /*7420*/  HADD2.F32 R54, -RZ, R0.reuse.H0_H0 ;  /* 0x20000000ff367230 */ /* 0x100fe20000004100 */
[-C--:B------:R-:W-:Y:S01]  /*7430*/  F2FP.F16.E4M3.UNPACK_B R2, R80.reuse.H1 ;  /* 0x00000050ff02723e */ /* 0x080fe200030006ff */
[----:B------:R-:W-:Y:S01]  /*7440*/  HADD2.F32 R55, -RZ, R0.H1_H1 ;  /* 0x30000000ff377230 */ /* 0x000fe20000004100 */
[----:B------:R-:W-:Y:S01]  /*7450*/  F2FP.F16.E4M3.UNPACK_B R0, R81.H1 ;  /* 0x00000051ff00723e */ /* 0x000fe200030006ff */
[----:B------:R-:W-:Y:S01]  /*7460*/  BSSY.RECONVERGENT B0, `(.L_x_123) ;  /* 0x0000095000007945 */ /* 0x000fe20003800200 */
[----:B------:R-:W-:Y:S01]  /*7470*/  F2FP.F16.E4M3.UNPACK_B R3, R80 ;  /* 0x00000050ff03723e */ /* 0x000fe200020006ff */
[----:B------:R-:W-:Y:S01]  /*7480*/  HADD2.F32 R52, -RZ, R2.H0_H0 ;  /* 0x20000002ff347230 */ /* 0x000fe20000004100 */
[----:B------:R-:W-:Y:S01]  /*7490*/  ISETP.NE.AND P0, PT, R110, RZ, PT ;  /* 0x000000ff6e00720c */ /* 0x000fe20003f05270 */
[--C-:B------:R-:W-:Y:S01]  /*74a0*/  HADD2.F32 R56, -RZ, R0.reuse.H0_H0 ;  /* 0x20000000ff387230 */ /* 0x100fe20000004100 */
[----:B------:R-:W-:Y:S01]  /*74b0*/  ISETP.NE.AND P6, PT, R118, RZ, PT ;  /* 0x000000ff7600720c */ /* 0x000fe20003fc5270 */
[----:B------:R-:W-:Y:S01]  /*74c0*/  HADD2.F32 R57, -RZ, R0.H1_H1 ;  /* 0x30000000ff397230 */ /* 0x000fe20000004100 */
[-C--:B------:R-:W-:Y:S01]  /*74d0*/  F2FP.F16.E4M3.UNPACK_B R0, R83.reuse ;  /* 0x00000053ff00723e */ /* 0x080fe200020006ff */
[----:B-1----:R-:W-:Y:S01]  /*74e0*/  LDTM.16dp32bit_t0_t15.x32 R4, tmem[UR4+0x40] ;  /* 0x00004004000479ee */ /* 0x002fe20008a80000 */
[----:B------:R-:W1:Y:S01]  /*74f0*/  LDTM.16dp32bit_t16_t31.x32 R4, tmem[UR4+0x60] ;  /* 0x00006004000479ee */ /* 0x000e620008aa0000 */
[----:B------:R-:W-:Y:S01]  /*7500*/  HADD2.F32 R53, -RZ, R2.H1_H1 ;  /* 0x30000002ff357230 */ /* 0x000fe20000004100 */
[----:B------:R-:W-:Y:S01]  /*7510*/  F2FP.F16.E4M3.UNPACK_B R2, R82.H1 ;  /* 0x00000052ff02723e */ /* 0x000fe200030006ff */
[--C-:B------:R-:W-:Y:S02]  /*7520*/  HADD2.F32 R50, -RZ, R3.reuse.H0_H0 ;  /* 0x20000003ff327230 */ /* 0x100fe40000004100 */
[--C-:B------:R-:W-:Y:S02]  /*7530*/  HADD2.F32 R62, -RZ, R0.reuse.H0_H0 ;  /* 0x20000000ff3e7230 */ /* 0x100fe40000004100 */
[----:B------:R-:W-:Y:S01]  /*7540*/  HADD2.F32 R63, -RZ, R0.H1_H1 ;  /* 0x30000000ff3f7230 */ /* 0x000fe20000004100 */
[----:B------:R-:W-:Y:S01]  /*7550*/  F2FP.F16.E4M3.UNPACK_B R0, R84.H1 ;  /* 0x00000054ff00723e */ /* 0x000fe200030006ff */
[--C-:B------:R-:W-:Y:S02]  /*7560*/  HADD2.F32 R60, -RZ, R2.reuse.H0_H0 ;  /* 0x20000002ff3c7230 */ /* 0x100fe40000004100 */
[----:B------:R-:W-:Y:S01]  /*7570*/  HADD2.F32 R61, -RZ, R2.H1_H1 ;  /* 0x30000002ff3d7230 */ /* 0x000fe20000004100 */
[----:B------:R-:W-:Y:S01]  /*7580*/  F2FP.F16.E4M3.UNPACK_B R2, R83.H1 ;  /* 0x00000053ff02723e */ /* 0x000fe200030006ff */
[----:B------:R-:W-:Y:S01]  /*7590*/  HADD2.F32 R51, -RZ, R3.H1_H1 ;  /* 0x30000003ff337230 */ /* 0x000fe20000004100 */
[----:B------:R-:W-:Y:S01]  /*75a0*/  F2FP.F16.E4M3.UNPACK_B R3, R82 ;  /* 0x00000052ff03723e */ /* 0x000fe200020006ff */
[--C-:B------:R-:W-:Y:S02]  /*75b0*/  HADD2.F32 R68, -RZ, R0.reuse.H0_H0 ;  /* 0x20000000ff447230 */ /* 0x100fe40000004100 */
[----:B------:R-:W-:Y:S01]  /*75c0*/  HADD2.F32 R69, -RZ, R0.H1_H1 ;  /* 0x30000000ff457230 */ /* 0x000fe20000004100 */
[-C--:B------:R-:W-:Y:S01]  /*75d0*/  F2FP.F16.E4M3.UNPACK_B R0, R85.reuse.H1 ;  /* 0x00000055ff00723e */ /* 0x080fe200030006ff */
[--C-:B------:R-:W-:Y:S02]  /*75e0*/  HADD2.F32 R64, -RZ, R2.reuse.H0_H0 ;  /* 0x20000002ff407230 */ /* 0x100fe40000004100 */
[----:B------:R-:W-:Y:S01]  /*75f0*/  HADD2.F32 R65, -RZ, R2.H1_H1 ;  /* 0x30000002ff417230 */ /* 0x000fe20000004100 */
[----:B------:R-:W-:Y:S01]  /*7600*/  F2FP.F16.E4M3.UNPACK_B R2, R85 ;  /* 0x00000055ff02723e */ /* 0x000fe200020006ff */
[--C-:B------:R-:W-:Y:S02]  /*7610*/  HADD2.F32 R58, -RZ, R3.reuse.H0_H0 ;  /* 0x20000003ff3a7230 */ /* 0x100fe40000004100 */
[C---:B-1----:R-:W-:Y:S01]  /*7620*/  FMUL R7, R47.reuse, R7 ;  /* 0x000000072f077220 */ /* 0x042fe20000400000 */
[----:B------:R-:W-:Y:S01]  /*7630*/  HADD2.F32 R59, -RZ, R3.H1_H1 ;  /* 0x30000003ff3b7230 */ /* 0x000fe20000004100 */
[----:B------:R-:W-:Y:S01]  /*7640*/  F2FP.F16.E4M3.UNPACK_B R3, R84 ;  /* 0x00000054ff03723e */ /* 0x000fe200020006ff */
[--C-:B------:R-:W-:Y:S02]  /*7650*/  HADD2.F32 R72, -RZ, R0.reuse.H0_H0 ;  /* 0x20000000ff487230 */ /* 0x100fe40000004100 */
[C---:B------:R-:W-:Y:S01]  /*7660*/  FMUL R11, R47.reuse, R11 ;  /* 0x0000000b2f0b7220 */ /* 0x040fe20000400000 */
[----:B------:R-:W-:Y:S01]  /*7670*/  HADD2.F32 R73, -RZ, R0.H1_H1 ;  /* 0x30000000ff497230 */ /* 0x000fe20000004100 */
[----:B------:R-:W-:Y:S01]  /*7680*/  F2FP.F16.E4M3.UNPACK_B R0, R87 ;  /* 0x00000057ff00723e */ /* 0x000fe200020006ff */
[--C-:B------:R-:W-:Y:S02]  /*7690*/  HADD2.F32 R70, -RZ, R2.reuse.H0_H0 ;  /* 0x20000002ff467230 */ /* 0x100fe40000004100 */
[C---:B------:R-:W-:Y:S01]  /*76a0*/  FMUL R15, R47.reuse, R15 ;  /* 0x0000000f2f0f7220 */ /* 0x040fe20000400000 */
[----:B------:R-:W-:Y:S01]  /*76b0*/  HADD2.F32 R71, -RZ, R2.H1_H1 ;  /* 0x30000002ff477230 */ /* 0x000fe20000004100 */
[-C--:B------:R-:W-:Y:S01]  /*76c0*/  F2FP.F16.E4M3.UNPACK_B R2, R86.reuse.H1 ;  /* 0x00000056ff02723e */ /* 0x080fe200030006ff */
[--C-:B------:R-:W-:Y:S02]  /*76d0*/  HADD2.F32 R66, -RZ, R3.reuse.H0_H0 ;  /* 0x20000003ff427230 */ /* 0x100fe40000004100 */
[----:B------:R-:W-:Y:S01]  /*76e0*/  HADD2.F32 R67, -RZ, R3.H1_H1 ;  /* 0x30000003ff437230 */ /* 0x000fe20000004100 */
[----:B------:R-:W-:Y:S01]  /*76f0*/  F2FP.F16.E4M3.UNPACK_B R3, R86 ;  /* 0x00000056ff03723e */ /* 0x000fe200020006ff */
[--C-:B------:R-:W-:Y:S02]  /*7700*/  HADD2.F32 R78, -RZ, R0.reuse.H0_H0 ;  /* 0x20000000ff4e7230 */ /* 0x100fe40000004100 */
[----:B------:R-:W-:Y:S02]  /*7710*/  HADD2.F32 R79, -RZ, R0.H1_H1 ;  /* 0x30000000ff4f7230 */ /* 0x000fe40000004100 */
[C---:B------:R-:W-:Y:S01]  /*7720*/  FMUL R0, R47.reuse, R4 ;  /* 0x000000042f007220 */ /* 0x040fe20000400000 */
[--C-:B------:R-:W-:Y:S02]  /*7730*/  HADD2.F32 R76, -RZ, R2.reuse.H0_H0 ;  /* 0x20000002ff4c7230 */ /* 0x100fe40000004100 */
[----:B------:R-:W-:Y:S01]  /*7740*/  FMUL R4, R47, R8 ;  /* 0x000000082f047220 */ /* 0x000fe20000400000 */
[----:B------:R-:W-:Y:S02]  /*7750*/  HADD2.F32 R77, -RZ, R2.H1_H1 ;  /* 0x30000002ff4d7230 */ /* 0x000fe40000004100 */
[----:B------:R-:W-:Y:S01]  /*7760*/  FFMA R0, R49, R50, R0 ;  /* 0x0000003231007223 */ /* 0x000fe20000000000 */
[--C-:B------:R-:W-:Y:S02]  /*7770*/  HADD2.F32 R74, -RZ, R3.reuse.H0_H0 ;  /* 0x20000003ff4a7230 */ /* 0x100fe40000004100 */
[C---:B------:R-:W-:Y:S01]  /*7780*/  FMUL R2, R47.reuse, R5 ;  /* 0x000000052f027220 */ /* 0x040fe20000400000 */
[----:B------:R-:W-:Y:S02]  /*7790*/  HADD2.F32 R75, -RZ, R3.H1_H1 ;  /* 0x30000003ff4b7230 */ /* 0x000fe40000004100 */
[C---:B------:R-:W-:Y:S01]  /*77a0*/  FMUL R5, R47.reuse, R9 ;  /* 0x000000092f057220 */ /* 0x040fe20000400000 */
[----:B------:R-:W-:Y:S01]  /*77b0*/  FMUL R8, R47, R12 ;  /* 0x0000000c2f087220 */ /* 0x000fe20000400000 */
[----:B------:R-:W-:Y:S01]  /*77c0*/  FFMA R2, R49, R51, R2 ;  /* 0x0000003331027223 */ /* 0x000fe20000000002 */
[C---:B------:R-:W-:Y:S01]  /*77d0*/  FMUL R9, R47.reuse, R13 ;  /* 0x0000000d2f097220 */ /* 0x040fe20000400000 */
[C---:B------:R-:W-:Y:S01]  /*77e0*/  FMUL R12, R47.reuse, R21 ;  /* 0x000000152f0c7220 */ /* 0x040fe20000400000 */
[C---:B------:R-:W-:Y:S01]  /*77f0*/  FMUL R21, R47.reuse, R30 ;  /* 0x0000001e2f157220 */ /* 0x040fe20000400000 */
[C---:B------:R-:W-:Y:S01]  /*7800*/  FMUL R13, R47.reuse, R22 ;  /* 0x000000162f0d7220 */ /* 0x040fe20000400000 */
[C---:B------:R-:W-:Y:S01]  /*7810*/  FMUL R22, R47.reuse, R31 ;  /* 0x0000001f2f167220 */ /* 0x040fe20000400000 */
        /* <DEDUP_REMOVED lines=8> */
[C---:B------:R-:W-:Y:S01]  /*78a0*/  FFMA R6, R49.reuse, R56, R6 ;  /* 0x0000003831067223 */ /* 0x040fe20000000006 */
[C---:B------:R-:W-:Y:S01]  /*78b0*/  FFMA R11, R49.reuse, R57, R11 ;  /* 0x00000039310b7223 */ /* 0x040fe2000000000b */
[C---:B------:R-:W-:Y:S01]  /*78c0*/  FFMA R8, R49.reuse, R58, R8 ;  /* 0x0000003a31087223 */ /* 0x040fe20000000008 */
[----:B------:R-:W-:Y:S01]  /*78d0*/  FFMA R9, R49, R59, R9 ;  /* 0x0000003b31097223 */ /* 0x000fe20000000009 */
[----:B------:R-:W-:Y:S01]  /*78e0*/  F2FP.SATFINITE.E4M3.F32.PACK_AB_MERGE_C R52, R7, R3, RZ ;  /* 0x000000030734723e */ /* 0x000fe200048070ff */
[----:B------:R-:W-:Y:S01]  /*78f0*/  FFMA R10, R49, R60, R10 ;  /* 0x0000003c310a7223 */ /* 0x000fe2000000000a */
[----:B------:R-:W-:Y:S01]  /*7900*/  F2FP.SATFINITE.E4M3.F32.PACK_AB_MERGE_C R53, R11, R6, RZ ;  /* 0x000000060b35723e */ /* 0x000fe200048070ff */
[----:B------:R-:W-:Y:S01]  /*7910*/  FFMA R15, R49, R61, R15 ;  /* 0x0000003d310f7223 */ /* 0x000fe2000000000f */
[C---:B------:R-:W-:Y:S01]  /*7920*/  FMUL R3, R47.reuse, R16 ;  /* 0x000000102f037220 */ /* 0x040fe20000400000 */
[C---:B------:R-:W-:Y:S01]  /*7930*/  FMUL R6, R47.reuse, R17 ;  /* 0x000000112f067220 */ /* 0x040fe20000400000 */
[----:B------:R-:W-:Y:S01]  /*7940*/  F2FP.F16.E4M3.UNPACK_B R51, R87.H1 ;  /* 0x00000057ff33723e */ /* 0x000fe200030006ff */
[----:B------:R-:W-:Y:S01]  /*7950*/  FMUL R11, R47, R20 ;  /* 0x000000142f0b7220 */ /* 0x000fe20000400000 */
[----:B------:R-:W-:Y:S01]  /*7960*/  F2FP.SATFINITE.E4M3.F32.PACK_AB_MERGE_C R54, R15, R10, RZ ;  /* 0x0000000a0f36723e */ /* 0x000fe200048070ff */
[C---:B------:R-:W-:Y:S01]  /*7970*/  FFMA R3, R49.reuse, R62, R3 ;  /* 0x0000003e31037223 */ /* 0x040fe20000000003 */
[----:B------:R-:W-:Y:S01]  /*7980*/  FFMA R6, R49, R63, R6 ;  /* 0x0000003f31067223 */ /* 0x000fe20000000006 */
[----:B------:R-:W-:Y:S01]  /*7990*/  FMUL R20, R47, R29 ;  /* 0x0000001d2f147220 */ /* 0x000fe20000400000 */
[----:B------:R-:W-:Y:S01]  /*79a0*/  F2FP.SATFINITE.E4M3.F32.PACK_AB_MERGE_C R29, R5, R4, R53 ;  /* 0x00000004051d723e */ /* 0x000fe20004807035 */
[----:B------:R-:W-:Y:S01]  /*79b0*/  FMUL R10, R47, R19 ;  /* 0x000000132f0a7220 */ /* 0x000fe20000400000 */
[----:B------:R-:W-:Y:S01]  /*79c0*/  F2FP.SATFINITE.E4M3.F32.PACK_AB_MERGE_C R30, R9, R8, R54 ;  /* 0x00000008091e723e */ /* 0x000fe20004807036 */
        /* <DEDUP_REMOVED lines=10> */
[----:B------:R-:W-:Y:S01]  /*7a70*/  FFMA R14, R49, R69, R14 ;  /* 0x00000045310e7223 */ /* 0x000fe2000000000e */
[----:B------:R-:W-:Y:S01]  /*7a80*/  FMUL R18, R47, R27 ;  /* 0x0000001b2f127220 */ /* 0x000fe20000400000 */
[C---:B------:R-:W-:Y:S01]  /*7a90*/  FFMA R15, R49.reuse, R70, R15 ;  /* 0x00000046310f7223 */ /* 0x040fe2000000000f */
[C---:B------:R-:W-:Y:S01]  /*7aa0*/  FFMA R16, R49.reuse, R71, R16 ;  /* 0x0000004731107223 */ /* 0x040fe20000000010 */
[C---:B------:R-:W-:Y:S01]  /*7ab0*/  FFMA R17, R49.reuse, R72, R17 ;  /* 0x0000004831117223 */ /* 0x040fe20000000011 */
[C---:B------:R-:W-:Y:S01]  /*7ac0*/  FFMA R18, R49.reuse, R73, R18 ;  /* 0x0000004931127223 */ /* 0x040fe20000000012 */
[----:B------:R-:W-:Y:S01]  /*7ad0*/  FFMA R19, R49, R74, R19 ;  /* 0x0000004a31137223 */ /* 0x000fe20000000013 */
[----:B------:R-:W-:Y:S01]  /*7ae0*/  FMUL R23, R47, R32 ;  /* 0x000000202f177220 */ /* 0x000fe20000400000 */
[----:B------:R-:W-:Y:S01]  /*7af0*/  FFMA R20, R49, R75, R20 ;  /* 0x0000004b31147223 */ /* 0x000fe20000000014 */
[----:B------:R-:W-:Y:S01]  /*7b00*/  FMUL R24, R47, R33 ;  /* 0x000000212f187220 */ /* 0x000fe20000400000 */
[--C-:B------:R-:W-:Y:S02]  /*7b10*/  HADD2.F32 R50, -RZ, R51.reuse.H0_H0 ;  /* 0x20000033ff327230 */ /* 0x100fe40000004100 */
[----:B------:R-:W-:Y:S01]  /*7b20*/  FFMA R21, R49, R76, R21 ;  /* 0x0000004c31157223 */ /* 0x000fe20000000015 */
[----:B------:R-:W-:Y:S02]  /*7b30*/  HADD2.F32 R51, -RZ, R51.H1_H1 ;  /* 0x30000033ff337230 */ /* 0x000fe40000004100 */
[----:B------:R-:W-:Y:S01]  /*7b40*/  FMUL R25, R47, R34 ;  /* 0x000000222f197220 */ /* 0x000fe20000400000 */
[----:B------:R-:W-:Y:S01]  /*7b50*/  FFMA R22, R49, R77, R22 ;  /* 0x0000004d31167223 */ /* 0x000fe20000000016 */
[----:B------:R-:W-:Y:S01]  /*7b60*/  FMUL R26, R47, R35 ;  /* 0x000000232f1a7220 */ /* 0x000fe20000400000 */
[----:B------:R-:W-:Y:S01]  /*7b70*/  F2FP.SATFINITE.E4M3.F32.PACK_AB_MERGE_C R7, R10, R7, RZ ;  /* 0x000000070a07723e */ /* 0x000fe200048070ff */
[C---:B------:R-:W-:Y:S01]  /*7b80*/  FFMA R23, R49.reuse, R78, R23 ;  /* 0x0000004e31177223 */ /* 0x040fe20000000017 */
[C---:B------:R-:W-:Y:S01]  /*7b90*/  FFMA R24, R49.reuse, R79, R24 ;  /* 0x0000004f31187223 */ /* 0x040fe20000000018 */
[C---:B------:R-:W-:Y:S01]  /*7ba0*/  FFMA R25, R49.reuse, R50, R25 ;  /* 0x0000003231197223 */ /* 0x040fe20000000019 */
[----:B------:R-:W-:Y:S01]  /*7bb0*/  FFMA R26, R49, R51, R26 ;  /* 0x00000033311a7223 */ /* 0x000fe2000000001a */
[----:B------:R-:W-:Y:S02]  /*7bc0*/  F2FP.SATFINITE.E4M3.F32.PACK_AB_MERGE_C R28, R2, R0, R52 ;  /* 0x00000000021c723e */ /* 0x000fe40004807034 */
[----:B------:R-:W-:Y:S02]  /*7bd0*/  F2FP.SATFINITE.E4M3.F32.PACK_AB_MERGE_C R31, R6, R3, R7 ;  /* 0x00000003061f723e */ /* 0x000fe40004807007 */
[----:B------:R-:W-:Y:S02]  /*7be0*/  F2FP.SATFINITE.E4M3.F32.PACK_AB_MERGE_C R13, R14, R13, RZ ;  /* 0x0000000d0e0d723e */ /* 0x000fe400048070ff */
[----:B------:R-:W-:Y:S01]  /*7bf0*/  F2FP.SATFINITE.E4M3.F32.PACK_AB_MERGE_C R17, R18, R17, RZ ;  /* 0x000000111211723e */ /* 0x000fe200048070ff */
[----:B------:R1:W-:Y:S01]  /*7c00*/  STS.128 [R100+UR49+0x5400], R28 ;  /* 0x0054001c64007988 */ /* 0x0003e20008000c31 */
[----:B------:R-:W-:Y:S02]  /*7c10*/  F2FP.SATFINITE.E4M3.F32.PACK_AB_MERGE_C R14, R22, R21, RZ ;  /* 0x00000015160e723e */ /* 0x000fe400048070ff */
[----:B------:R-:W-:Y:S02]  /*7c20*/  F2FP.SATFINITE.E4M3.F32.PACK_AB_MERGE_C R25, R26, R25, RZ ;  /* 0x000000191a19723e */ /* 0x000fe400048070ff */
[----:B------:R-:W-:Y:S02]  /*7c30*/  F2FP.SATFINITE.E4M3.F32.PACK_AB_MERGE_C R12, R12, R11, R13 ;  /* 0x0000000b0c0c723e */ /* 0x000fe4000480700d */
[----:B------:R-:W-:Y:S02]  /*7c40*/  F2FP.SATFINITE.E4M3.F32.PACK_AB_MERGE_C R13, R16, R15, R17 ;  /* 0x0000000f100d723e */ /* 0x000fe40004807011 */
        /* <DEDUP_REMOVED lines=13> */
[----:B------:R-:W-:Y:S02]  /*7d20*/  UIADD3 UR8, UP0, UPT, UR52, 0x680, URZ ;  /* 0x0000068034087890 */ /* 0x000fe4000ff1e0ff */
[----:B------:R-:W-:Y:S02]  /*7d30*/  UIADD3 UR5, UPT, UPT, UR41, 0x40, URZ ;  /* 0x0000004029057890 */ /* 0x000fe4000fffe0ff */
[----:B------:R-:W-:Y:S02]  /*7d40*/  UIADD3 UR4, UPT, UPT, UR49, 0x5400, URZ ;  /* 0x0000540031047890 */ /* 0x000fe4000fffe0ff */
[----:B------:R-:W-:Y:S01]  /*7d50*/  UIADD3.X UR9, UPT, UPT, URZ, UR53, URZ, UP0, !UPT ;  /* 0x00000035ff097290 */ /* 0x000fe200087fe4ff */
[----:B------:R-:W-:Y:S01]  /*7d60*/  UMOV UR6, UR42 ;  /* 0x0000002a00067c82 */ /* 0x000fe20008000000 */
[----:B------:R-:W-:Y:S07]  /*7d70*/  UMOV UR7, UR36 ;  /* 0x0000002400077c82 */ /* 0x000fee0008000000 */
[----:B------:R2:W-:Y:S01]  /*7d80*/  UTMASTG.3D [UR4], [UR8] ;  /* 0x00000004080073b5 */ /* 0x0005e20008010000 */
[----:B------:R0:W-:Y:S01]  /*7d90*/  UTMACMDFLUSH ;  /* 0x00000000000079b7 */ /* 0x0001e20000000000 */
[----:B--2---:R-:W-:Y:S04]  /*7da0*/  DEPBAR.LE SB0, 0x1 ;  /* 0x000080400000791a */ /* 0x004fe80000000000 */
.L_x_124:
[----:B------:R-:W-:Y:S05]  /*7db0*/  BSYNC.RECONVERGENT B0 ;  /* 0x0000000000007941 */ /* 0x000fea0003800200 */
.L_x_123:
        /* <DEDUP_REMOVED lines=15> */
.L_x_128:
[----:B------:R-:W-:Y:S05]  /*7eb0*/  BSYNC B0 ;  /* 0x0000000000007941 */ /* 0x000fea0003800000 */
.L_x_127:
[----:B------:R-:W-:Y:S01]  /*7ec0*/  ISETP.NE.AND P0, PT, R116, RZ, PT ;  /* 0x000000ff7400720c */ /* 0x000fe20003f05270 */
[----:B------:R-:W-:Y:S11]  /*7ed0*/  VIADD R105, R105, 0x1 ;  /* 0x0000000169697836 */ /* 0x000ff60000000000 */
[----:B------:R-:W-:Y:S01]  /*7ee0*/  @!UPT UIADD3 URZ, UPT, UPT, URZ, URZ, URZ ;  /* 0x000000fffffff290 */ /* 0x000fe2000fffe0ff */
[----:B------:R3:W4:Y:S04]  /*7ef0*/  @P0 LDS.128 R84, [R2+0x410] ;  /* 0x0004100002540984 */ /* 0x0007280000000c00 */
[----:B------:R1:W1:Y:S01]  /*7f00*/  @P0 LDS.128 R80, [R3+UR49+0x400] ;  /* 0x0004003103500984 */ /* 0x0002620008000c00 */
        /* <DEDUP_REMOVED lines=14> */
.L_x_126:
[----:B------:R-:W-:Y:S05]  /*7ff0*/  BSYNC B1 ;  /* 0x0000000000017941 */ /* 0x000fea0003800000 */
.L_x_125:
[----:B------:R-:W-:Y:S05]  /*8000*/  VIADD R0, R48, 0x80 ;  /* 0x0000008030007836 */ /* 0x000fea0000000000 */
[----:B------:R-:W-:Y:S04]  /*8010*/  SHF.R.U32.HI R0, RZ, 0x15, R0 ;  /* 0x00000015ff007819 */ /* 0x000fe80000011600 */
[----:B------:R-:W-:Y:S11]  /*8020*/  LOP3.LUT P0, RZ, R0, 0x3, R101, 0x48, !PT ;  /* 0x0000000300ff7812 */ /* 0x000ff60007804865 */
[----:B------:R-:W-:Y:S02]  /*8030*/  @!UPT UIADD3 URZ, UPT, UPT, URZ, URZ, URZ ;  /* 0x000000fffffff290 */ /* 0x000fe4000fffe0ff */
[----:B------:R-:W-:Y:S05]  /*8040*/  @!P0 BRA `(.L_x_130) ;  /* 0x0000000000408947 */ /* 0x000fea0003800000 */
[----:B------:R-:W2:Y:S01]  /*8050*/  LDCU.64 UR8, c[0x4][0x78] ;  /* 0x01000f00ff0877ac */ /* 0x000ea20008000a00 */
[----:B------:R-:W-:Y:S01]  /*8060*/  MOV R3, 0x0 ;  /* 0x0000000000037802 */ /* 0x000fe20000000f00 */
[----:B-1----:R-:W-:Y:S02]  /*8070*/  HFMA2 R12, -RZ, RZ, 0, 5.9604644775390625e-08 ;  /* 0x00000001ff0c7431 */ /* 0x002fe400000001ff */
[----:B------:R-:W-:Y:S02]  /*8080*/  IMAD.MOV.U32 R8, RZ, RZ, 0x192 ;  /* 0x00000192ff087424 */ /* 0x000fe400078e00ff */
[----:B------:R-:W-:Y:S01]  /*8090*/  IMAD.MOV.U32 R13, RZ, RZ, RZ ;  /* 0x000000ffff0d7224 */ /* 0x000fe200078e00ff */
[----:B------:R-:W1:Y:S01]  /*80a0*/  LDCU.64 UR6, c[0x4][0x80] ;  /* 0x01001000ff0677ac */ /* 0x000e620008000a00 */
[----:B------:R-:W3:Y:S01]  /*80b0*/  LDC.64 R2, c[0x4][R3] ;  /* 0x0100000003027b82 */ /* 0x000ee20000000a00 */
[----:B------:R-:W4:Y:S01]  /*80c0*/  LDCU.64 UR4, c[0x4][0x18] ;  /* 0x01000300ff0477ac */ /* 0x000f220008000a00 */
[----:B--2---:R-:W-:Y:S01]  /*80d0*/  MOV R5, UR9 ;  /* 0x0000000900057c02 */ /* 0x004fe20008000f00 */
[----:B------:R-:W-:Y:S01]  /*80e0*/  IMAD.U32 R4, RZ, RZ, UR8 ;  /* 0x00000008ff047e24 */ /* 0x000fe2000f8e00ff */
[----:B-1----:R-:W-:Y:S01]  /*80f0*/  MOV R7, UR7 ;  /* 0x0000000700077c02 */ /* 0x002fe20008000f00 */
[----:B------:R-:W-:Y:S01]  /*8100*/  IMAD.U32 R6, RZ, RZ, UR6 ;  /* 0x00000006ff067e24 */ /* 0x000fe2000f8e00ff */
[----:B----4-:R-:W-:Y:S01]  /*8110*/  MOV R11, UR5 ;  /* 0x00000005000b7c02 */ /* 0x010fe20008000f00 */
[----:B------:R-:W-:Y:S02]  /*8120*/  IMAD.U32 R10, RZ, RZ, UR4 ;  /* 0x00000004ff0a7e24 */ /* 0x000fe4000f8e00ff */
[----:B------:R-:W-:Y:S07]  /*8130*/  LEPC R20, `(.L_x_130) ;  /* 0x000000001014794e */ /* 0x000fee0000000000 */
[----:B---3--:R-:W-:Y:S05]  /*8140*/  CALL.ABS.NOINC R2 ;  /* 0x0000000002007343 */ /* 0x008fea0003c00000 */
.L_x_130:
        /* <DEDUP_REMOVED lines=148> */
[----:B------:R-:W-:Y:S02]  /*8a90*/  UIADD3 UR8, UP0, UPT, UR52, 0x680, URZ ;  /* 0x0000068034087890 */ /* 0x000fe4000ff1e0ff */
[----:B------:R-:W-:Y:S02]  /*8aa0*/  UIADD3 UR5, UPT, UPT, UR41, 0x80, URZ ;  /* 0x0000008029057890 */ /* 0x000fe4000fffe0ff */
[----:B------:R-:W-:Y:S01]  /*8ab0*/  MOV R109, UR10 ;  /* 0x0000000a006d7c02 */ /* 0x000fe20008000f00 */
[----:B------:R-:W-:Y:S01]  /*8ac0*/  UIADD3.X UR9, UPT, UPT, URZ, UR53, URZ, UP0, !UPT ;  /* 0x00000035ff097290 */ /* 0x000fe200087fe4ff */
[----:B------:R-:W-:Y:S02]  /*8ad0*/  UMOV UR6, UR42 ;  /* 0x0000002a00067c82 */ /* 0x000fe40008000000 */
[----:B------:R-:W-:Y:S01]  /*8ae0*/  R2UR UR4, R109 ;  /* 0x000000006d0472ca */ /* 0x000fe200000e0000 */
[----:B------:R-:W-:Y:S11]  /*8af0*/  UMOV UR7, UR36 ;  /* 0x0000002400077c82 */ /* 0x000ff60008000000 */
[----:B------:R-:W-:Y:S01]  /*8b00*/  @!UPT UIADD3 URZ, UPT, UPT, URZ, URZ, URZ ;  /* 0x000000fffffff290 */ /* 0x000fe2000fffe0ff */
[----:B------:R2:W-:Y:S01]  /*8b10*/  UTMASTG.3D [UR4], [UR8] ;  /* 0x00000004080073b5 */ /* 0x0005e20008010000 */
[----:B------:R0:W-:Y:S01]  /*8b20*/  UTMACMDFLUSH ;  /* 0x00000000000079b7 */ /* 0x0001e20000000000 */
[----:B--2---:R-:W-:Y:S04]  /*8b30*/  DEPBAR.LE SB0, 0x1 ;  /* 0x000080400000791a */ /* 0x004fe80000000000 */
.L_x_132:
[----:B------:R-:W-:Y:S05]  /*8b40*/  BSYNC.RECONVERGENT B0 ;  /* 0x0000000000007941 */ /* 0x000fea0003800200 */
.L_x_131:
        /* <DEDUP_REMOVED lines=15> */
.L_x_136:
[----:B------:R-:W-:Y:S05]  /*8c40*/  BSYNC B0 ;  /* 0x0000000000007941 */ /* 0x000fea0003800000 */
.L_x_135:
        /* <DEDUP_REMOVED lines=19> */
.L_x_134:
[----:B------:R-:W-:Y:S05]  /*8d80*/  BSYNC B1 ;  /* 0x0000000000017941 */ /* 0x000fea0003800000 */
.L_x_133:
        /* <DEDUP_REMOVED lines=21> */
.L_x_138:
[----:B------:R-:W-:Y:S01]  /*8ee0*/  ISETP.NE.AND P0, PT, R110, RZ, PT ;  /* 0x000000ff6e00720c */ /* 0x000fe20003f05270 */
[----:B------:R-:W-:Y:S05]  /*8ef0*/  WARPSYNC.ALL ;  /* 0x0000000000007948 */ /* 0x000fea0003800000 */
[----:B------:R-:W-:Y:S01]  /*8f00*/  R2UR UR4, R48 ;  /* 0x00000000300472ca */ /* 0x000fe200000e0000 */
[----:B------:R-:W-:Y:S01]  /*8f10*/  BSSY.RECONVERGENT B0, `(.L_x_139) ;  /* 0x000009c000007945 */ /* 0x000fe20003800200 */
[-C--:B------:R-:W-:Y:S02]  /*8f20*/  F2FP.F16.E4M3.UNPACK_B R2, R80.reuse ;  /* 0x00000050ff02723e */ /* 0x080fe400020006ff */
[----:B------:R-:W-:Y:S02]  /*8f30*/  F2FP.F16.E4M3.UNPACK_B R80, R80.H1 ;  /* 0x00000050ff50723e */ /* 0x000fe400030006ff */
[-C--:B------:R-:W-:Y:S01]  /*8f40*/  F2FP.F16.E4M3.UNPACK_B R51, R81.reuse ;  /* 0x00000051ff33723e */ /* 0x080fe200020006ff */
[--C-:B------:R-:W-:Y:S01]  /*8f50*/  HADD2.F32 R0, -RZ, R2.reuse.H0_H0 ;  /* 0x20000002ff007230 */ /* 0x100fe20000004100 */
[----:B------:R-:W-:Y:S01]  /*8f60*/  F2FP.F16.E4M3.UNPACK_B R81, R81.H1 ;  /* 0x00000051ff51723e */ /* 0x000fe200030006ff */
[----:B------:R-:W-:Y:S01]  /*8f70*/  HADD2.F32 R2, -RZ, R2.H1_H1 ;  /* 0x30000002ff027230 */ /* 0x000fe20000004100 */
[-C--:B------:R-:W-:Y:S01]  /*8f80*/  F2FP.F16.E4M3.UNPACK_B R55, R82.reuse ;  /* 0x00000052ff37723e */ /* 0x080fe200020006ff */
[--C-:B------:R-:W-:Y:S01]  /*8f90*/  HADD2.F32 R3, -RZ, R80.reuse.H0_H0 ;  /* 0x20000050ff037230 */ /* 0x100fe20000004100 */
[----:B------:R-:W-:Y:S01]  /*8fa0*/  F2FP.F16.E4M3.UNPACK_B R82, R82.H1 ;  /* 0x00000052ff52723e */ /* 0x000fe200030006ff */
[----:B-1----:R-:W-:Y:S01]  /*8fb0*/  LDTM.16dp32bit_t0_t15.x32 R4, tmem[UR4+0xc0] ;  /* 0x0000c004000479ee */ /* 0x002fe20008a80000 */
[----:B------:R-:W1:Y:S01]  /*8fc0*/  LDTM.16dp32bit_t16_t31.x32 R4, tmem[UR4+0xe0] ;  /* 0x0000e004000479ee */ /* 0x000e620008aa0000 */
[----:B------:R-:W-:Y:S01]  /*8fd0*/  NOP ;  /* 0x0000000000007918 */ /* 0x000fe20000000000 */
[--C-:B------:R-:W-:Y:S01]  /*8fe0*/  HADD2.F32 R50, -RZ, R51.reuse.H0_H0 ;  /* 0x20000033ff327230 */ /* 0x100fe20000004100 */
[----:B------:R-:W-:Y:S01]  /*8ff0*/  R2UR UR5, R113 ;  /* 0x00000000710572ca */ /* 0x000fe200000e0000 */
[----:B------:R-:W-:Y:S01]  /*9000*/  HADD2.F32 R51, -RZ, R51.H1_H1 ;  /* 0x30000033ff337230 */ /* 0x000fe20000004100 */
[----:B------:R-:W-:Y:S01]  /*9010*/  F2FP.F16.E4M3.UNPACK_B R59, R83 ;  /* 0x00000053ff3b723e */ /* 0x000fe200020006ff */
[--C-:B------:R-:W-:Y:S01]  /*9020*/  HADD2.F32 R54, -RZ, R55.reuse.H0_H0 ;  /* 0x20000037ff367230 */ /* 0x100fe20000004100 */
[----:B------:R-:W-:Y:S01]  /*9030*/  F2FP.F16.E4M3.UNPACK_B R63, R84 ;  /* 0x00000054ff3f723e */ /* 0x000fe200020006ff */
[----:B------:R-:W-:Y:S01]  /*9040*/  HADD2.F32 R55, -RZ, R55.H1_H1 ;  /* 0x30000037ff377230 */ /* 0x000fe20000004100 */
[----:B------:R-:W-:Y:S01]  /*9050*/  F2FP.F16.E4M3.UNPACK_B R67, R85 ;  /* 0x00000055ff43723e */ /* 0x000fe200020006ff */
[--C-:B------:R-:W-:Y:S01]  /*9060*/  HADD2.F32 R58, -RZ, R59.reuse.H0_H0 ;  /* 0x2000003bff3a7230 */ /* 0x100fe20000004100 */
[----:B------:R-:W-:Y:S01]  /*9070*/  F2FP.F16.E4M3.UNPACK_B R71, R86 ;  /* 0x00000056ff47723e */ /* 0x000fe200020006ff */
[----:B------:R-:W-:Y:S01]  /*9080*/  HADD2.F32 R59, -RZ, R59.H1_H1 ;  /* 0x3000003bff3b7230 */ /* 0x000fe20000004100 */
[----:B------:R-:W-:Y:S01]  /*9090*/  F2FP.F16.E4M3.UNPACK_B R74, R87 ;  /* 0x00000057ff4a723e */ /* 0x000fe200020006ff */
[--C-:B------:R-:W-:Y:S01]  /*90a0*/  HADD2.F32 R62, -RZ, R63.reuse.H0_H0 ;  /* 0x2000003fff3e7230 */ /* 0x100fe20000004100 */
[----:B------:R-:W-:Y:S01]  /*90b0*/  F2FP.F16.E4M3.UNPACK_B R83, R83.H1 ;  /* 0x00000053ff53723e */ /* 0x000fe200030006ff */
[----:B------:R-:W-:Y:S01]  /*90c0*/  UIADD3 UR5, UPT, UPT, UR5, 0x1d0, URZ ;  /* 0x000001d005057890 */ /* 0x000fe2000fffe0ff */
[----:B------:R-:W-:Y:S01]  /*90d0*/  HADD2.F32 R63, -RZ, R63.H1_H1 ;  /* 0x3000003fff3f7230 */ /* 0x000fe20000004100 */
[----:B------:R-:W-:Y:S01]  /*90e0*/  F2FP.F16.E4M3.UNPACK_B R84, R84.H1 ;  /* 0x00000054ff54723e */ /* 0x000fe200030006ff */
[--C-:B------:R-:W-:Y:S01]  /*90f0*/  HADD2.F32 R66, -RZ, R67.reuse.H0_H0 ;  /* 0x20000043ff427230 */ /* 0x100fe20000004100 */
[----:B------:R-:W-:Y:S01]  /*9100*/  UPRMT UR5, UR37, 0x654, UR5 ;  /* 0x0000065425057896 */ /* 0x000fe20008000005 */
[----:B------:R-:W-:Y:S01]  /*9110*/  HADD2.F32 R67, -RZ, R67.H1_H1 ;  /* 0x30000043ff437230 */ /* 0x000fe20000004100 */
[----:B------:R-:W-:Y:S01]  /*9120*/  F2FP.F16.E4M3.UNPACK_B R85, R85.H1 ;  /* 0x00000055ff55723e */ /* 0x000fe200030006ff */
[--C-:B------:R-:W-:Y:S02]  /*9130*/  HADD2.F32 R70, -RZ, R71.reuse.H0_H0 ;  /* 0x20000047ff467230 */ /* 0x100fe40000004100 */
[C---:B-1----:R-:W-:Y:S01]  /*9140*/  FMUL R4, R47.reuse, R4 ;  /* 0x000000042f047220 */ /* 0x042fe20000400000 */
[C---:B------:R-:W-:Y:S01]  /*9150*/  FMUL R5, R47.reuse, R5 ;  /* 0x000000052f057220 */ /* 0x040fe20000400000 */
[C---:B------:R-:W-:Y:S01]  /*9160*/  FMUL R8, R47.reuse, R8 ;  /* 0x000000082f087220 */ /* 0x040fe20000400000 */
[----:B------:R-:W-:Y:S01]  /*9170*/  FMUL R9, R47, R9 ;  /* 0x000000092f097220 */ /* 0x000fe20000400000 */
[C---:B------:R-:W-:Y:S01]  /*9180*/  FFMA R4, R49.reuse, R0, R4 ;  /* 0x0000000031047223 */ /* 0x040fe20000000004 */
[----:B------:R-:W-:Y:S01]  /*9190*/  SYNCS.ARRIVE.TRANS64.RED.A1T0 RZ, [UR5], RZ ;  /* 0x000000ffffff79a7 */ /* 0x000fe20008100405 */
        /* <DEDUP_REMOVED lines=8> */
[----:B------:R-:W-:Y:S02]  /*9220*/  HADD2.F32 R71, -RZ, R71.H1_H1 ;  /* 0x30000047ff477230 */ /* 0x000fe40000004100 */
[C---:B------:R-:W-:Y:S01]  /*9230*/  FMUL R25, R47.reuse, R30 ;  /* 0x0000001e2f197220 */ /* 0x040fe20000400000 */
[C---:B------:R-:W-:Y:S01]  /*9240*/  FMUL R30, R47.reuse, R35 ;  /* 0x000000232f1e7220 */ /* 0x040fe20000400000 */
[----:B------:R-:W-:Y:S02]  /*9250*/  HADD2.F32 R48, -RZ, R80.H1_H1 ;  /* 0x30000050ff307230 */ /* 0x000fe40000004100 */
[C---:B------:R-:W-:Y:S01]  /*9260*/  FMUL R6, R47.reuse, R6 ;  /* 0x000000062f067220 */ /* 0x040fe20000400000 */
[C---:B------:R-:W-:Y:S01]  /*9270*/  FMUL R7, R47.reuse, R7 ;  /* 0x000000072f077220 */ /* 0x040fe20000400000 */
[--C-:B------:R-:W-:Y:S02]  /*9280*/  HADD2.F32 R52, -RZ, R81.reuse.H0_H0 ;  /* 0x20000051ff347230 */ /* 0x100fe40000004100 */
[----:B------:R-:W-:Y:S01]  /*9290*/  FMUL R10, R47, R10 ;  /* 0x0000000a2f0a7220 */ /* 0x000fe20000400000 */
[C---:B------:R-:W-:Y:S01]  /*92a0*/  FFMA R6, R49.reuse, R3, R6 ;  /* 0x0000000331067223 */ /* 0x040fe20000000006 */
[----:B------:R-:W-:Y:S02]  /*92b0*/  HADD2.F32 R53, -RZ, R81.H1_H1 ;  /* 0x30000051ff357230 */ /* 0x000fe40000004100 */
[C---:B------:R-:W-:Y:S01]  /*92c0*/  FFMA R7, R49.reuse, R48, R7 ;  /* 0x0000003031077223 */ /* 0x040fe20000000007 */
[C---:B------:R-:W-:Y:S01]  /*92d0*/  FFMA R8, R49.reuse, R50, R8 ;  /* 0x0000003231087223 */ /* 0x040fe20000000008 */
[C---:B------:R-:W-:Y:S01]  /*92e0*/  FFMA R9, R49.reuse, R51, R9 ;  /* 0x0000003331097223 */ /* 0x040fe20000000009 */
[----:B------:R-:W-:Y:S01]  /*92f0*/  FFMA R10, R49, R52, R10 ;  /* 0x00000034310a7223 */ /* 0x000fe2000000000a */
[--C-:B------:R-:W-:Y:S01]  /*9300*/  HADD2.F32 R48, -RZ, R74.reuse.H0_H0 ;  /* 0x2000004aff307230 */ /* 0x100fe20000004100 */
[----:B------:R-:W-:Y:S01]  /*9310*/  F2FP.SATFINITE.E4M3.F32.PACK_AB_MERGE_C R77, R7, R6, RZ ;  /* 0x00000006074d723e */ /* 0x000fe200048070ff */
[C---:B------:R-:W-:Y:S01]  /*9320*/  FMUL R7, R47.reuse, R24 ;  /* 0x000000182f077220 */ /* 0x040fe20000400000 */
[C---:B------:R-:W-:Y:S01]  /*9330*/  FMUL R24, R47.reuse, R29 ;  /* 0x0000001d2f187220 */ /* 0x040fe20000400000 */
[C---:B------:R-:W-:Y:S01]  /*9340*/  FMUL R29, R47.reuse, R34 ;  /* 0x000000222f1d7220 */ /* 0x040fe20000400000 */
[----:B------:R-:W-:Y:S02]  /*9350*/  HADD2.F32 R74, -RZ, R74.H1_H1 ;  /* 0x3000004aff4a7230 */ /* 0x000fe40000004100 */
[C---:B------:R-:W-:Y:S01]  /*9360*/  FMUL R11, R47.reuse, R11 ;  /* 0x0000000b2f0b7220 */ /* 0x040fe20000400000 */
[--C-:B------:R-:W-:Y:S02]  /*9370*/  HADD2.F32 R56, -RZ, R82.reuse.H0_H0 ;  /* 0x20000052ff387230 */ /* 0x100fe40000004100 */
[----:B------:R-:W-:Y:S01]  /*9380*/  FMUL R14, R47, R14 ;  /* 0x0000000e2f0e7220 */ /* 0x000fe20000400000 */
[----:B------:R-:W-:Y:S02]  /*9390*/  HADD2.F32 R57, -RZ, R82.H1_H1 ;  /* 0x30000052ff397230 */ /* 0x000fe40000004100 */
[C---:B------:R-:W-:Y:S01]  /*93a0*/  FFMA R11, R49.reuse, R53, R11 ;  /* 0x00000035310b7223 */ /* 0x040fe2000000000b */
[----:B------:R-:W-:Y:S01]  /*93b0*/  F2FP.F16.E4M3.UNPACK_B R86, R86.H1 ;  /* 0x00000056ff56723e */ /* 0x000fe200030006ff */
[C---:B------:R-:W-:Y:S01]  /*93c0*/  FFMA R12, R49.reuse, R54, R12 ;  /* 0x00000036310c7223 */ /* 0x040fe2000000000c */
[C---:B------:R-:W-:Y:S01]  /*93d0*/  FFMA R13, R49.reuse, R55, R13 ;  /* 0x00000037310d7223 */ /* 0x040fe2000000000d */
[----:B------:R-:W-:Y:S01]  /*93e0*/  F2FP.F16.E4M3.UNPACK_B R87, R87.H1 ;  /* 0x00000057ff57723e */ /* 0x000fe200030006ff */
[----:B------:R-:W-:Y:S01]  /*93f0*/  FFMA R14, R49, R56, R14 ;  /* 0x00000038310e7223 */ /* 0x000fe2000000000e */
[----:B------:R-:W-:Y:S01]  /*9400*/  F2FP.SATFINITE.E4M3.F32.PACK_AB_MERGE_C R10, R11, R10, RZ ;  /* 0x0000000a0b0a723e */ /* 0x000fe200048070ff */
[C---:B------:R-:W-:Y:S01]  /*9410*/  FMUL R15, R47.reuse, R15 ;  /* 0x0000000f2f0f7220 */ /* 0x040fe20000400000 */
[--C-:B------:R-:W-:Y:S02]  /*9420*/  HADD2.F32 R60, -RZ, R83.reuse.H0_H0 ;  /* 0x20000053ff3c7230 */ /* 0x100fe40000004100 */
[----:B------:R-:W-:Y:S01]  /*9430*/  FMUL R18, R47, R18 ;  /* 0x000000122f127220 */ /* 0x000fe20000400000 */
[----:B------:R-:W-:Y:S02]  /*9440*/  HADD2.F32 R61, -RZ, R83.H1_H1 ;  /* 0x30000053ff3d7230 */ /* 0x000fe40000004100 */
[----:B------:R-:W-:Y:S01]  /*9450*/  FFMA R15, R49, R57, R15 ;  /* 0x00000039310f7223 */ /* 0x000fe2000000000f */
[----:B------:R-:W-:Y:S01]  /*9460*/  IADD3 R45, PT, PT, R45, 0x1, RZ ;  /* 0x000000012d2d7810 */ /* 0x000fe20007ffe0ff */
[C---:B------:R-:W-:Y:S01]  /*9470*/  FFMA R16, R49.reuse, R58, R16 ;  /* 0x0000003a31107223 */ /* 0x040fe20000000010 */
        /* <DEDUP_REMOVED lines=8> */
[C---:B------:R-:W-:Y:S01]  /*9500*/  FFMA R0, R49.reuse, R62, R0 ;  /* 0x0000003e31007223 */ /* 0x040fe20000000000 */
[C---:B------:R-:W-:Y:S01]  /*9510*/  FFMA R2, R49.reuse, R63, R2 ;  /* 0x0000003f31027223 */ /* 0x040fe20000000002 */
[--C-:B------:R-:W-:Y:S02]  /*9520*/  HADD2.F32 R68, -RZ, R85.reuse.H0_H0 ;  /* 0x20000055ff447230 */ /* 0x100fe40000004100 */
[----:B------:R-:W-:Y:S01]  /*9530*/  FFMA R3, R49, R64, R3 ;  /* 0x0000004031037223 */ /* 0x000fe20000000003 */
[----:B------:R-:W-:Y:S02]  /*9540*/  HADD2.F32 R69, -RZ, R85.H1_H1 ;  /* 0x30000055ff457230 */ /* 0x000fe40000004100 */
[C---:B------:R-:W-:Y:S01]  /*9550*/  FMUL R21, R47.reuse, R26 ;  /* 0x0000001a2f157220 */ /* 0x040fe20000400000 */
[----:B------:R-:W-:Y:S01]  /*9560*/  FMUL R22, R47, R27 ;  /* 0x0000001b2f167220 */ /* 0x000fe20000400000 */
[C---:B------:R-:W-:Y:S01]  /*9570*/  FFMA R6, R49.reuse, R65, R6 ;  /* 0x0000004131067223 */ /* 0x040fe20000000006 */
[----:B------:R-:W-:Y:S01]  /*9580*/  FFMA R7, R49, R66, R7 ;  /* 0x0000004231077223 */ /* 0x000fe20000000007 */
[----:B------:R-:W-:Y:S01]  /*9590*/  FMUL R23, R47, R28 ;  /* 0x0000001c2f177220 */ /* 0x000fe20000400000 */
[C---:B------:R-:W-:Y:S01]  /*95a0*/  FFMA R20, R49.reuse, R67, R20 ;  /* 0x0000004331147223 */ /* 0x040fe20000000014 */
[--C-:B------:R-:W-:Y:S02]  /*95b0*/  HADD2.F32 R72, -RZ, R86.reuse.H0_H0 ;  /* 0x20000056ff487230 */ /* 0x100fe40000004100 */
[C---:B------:R-:W-:Y:S01]  /*95c0*/  FFMA R21, R49.reuse, R68, R21 ;  /* 0x0000004431157223 */ /* 0x040fe20000000015 */
[----:B------:R-:W-:Y:S02]  /*95d0*/  HADD2.F32 R73, -RZ, R86.H1_H1 ;  /* 0x30000056ff497230 */ /* 0x000fe40000004100 */
[----:B------:R-:W-:Y:S01]  /*95e0*/  FFMA R22, R49, R69, R22 ;  /* 0x0000004531167223 */ /* 0x000fe20000000016 */
[C---:B------:R-:W-:Y:S01]  /*95f0*/  FMUL R26, R47.reuse, R31 ;  /* 0x0000001f2f1a7220 */ /* 0x040fe20000400000 */
[----:B------:R-:W-:Y:S01]  /*9600*/  FMUL R27, R47, R32 ;  /* 0x000000202f1b7220 */ /* 0x000fe20000400000 */
[----:B------:R-:W-:Y:S01]  /*9610*/  FFMA R23, R49, R70, R23 ;  /* 0x0000004631177223 */ /* 0x000fe20000000017 */
[----:B------:R-:W-:Y:S01]  /*9620*/  FMUL R28, R47, R33 ;  /* 0x000000212f1c7220 */ /* 0x000fe20000400000 */
[C---:B------:R-:W-:Y:S01]  /*9630*/  FFMA R24, R49.reuse, R71, R24 ;  /* 0x0000004731187223 */ /* 0x040fe20000000018 */
[--C-:B------:R-:W-:Y:S02]  /*9640*/  HADD2.F32 R75, -RZ, R87.reuse.H0_H0 ;  /* 0x20000057ff4b7230 */ /* 0x100fe40000004100 */
[C---:B------:R-:W-:Y:S01]  /*9650*/  FFMA R25, R49.reuse, R72, R25 ;  /* 0x0000004831197223 */ /* 0x040fe20000000019 */
[----:B------:R-:W-:Y:S02]  /*9660*/  HADD2.F32 R76, -RZ, R87.H1_H1 ;  /* 0x30000057ff4c7230 */ /* 0x000fe40000004100 */
[----:B------:R-:W-:Y:S01]  /*9670*/  FFMA R26, R49, R73, R26 ;  /* 0x00000049311a7223 */ /* 0x000fe2000000001a */
[----:B------:R-:W-:Y:S01]  /*9680*/  F2FP.SATFINITE.E4M3.F32.PACK_AB_MERGE_C R14, R15, R14, RZ ;  /* 0x0000000e0f0e723e */ /* 0x000fe200048070ff */
[----:B------:R-:W-:Y:S01]  /*9690*/  FFMA R27, R49, R48, R27 ;  /* 0x00000030311b7223 */ /* 0x000fe2000000001b */
[----:B------:R-:W-:Y:S01]  /*96a0*/  F2FP.SATFINITE.E4M3.F32.PACK_AB_MERGE_C R18, R19, R18, RZ ;  /* 0x000000121312723e */ /* 0x000fe200048070ff */
[C---:B------:R-:W-:Y:S01]  /*96b0*/  FFMA R28, R49.reuse, R74, R28 ;  /* 0x0000004a311c7223 */ /* 0x040fe2000000001c */
[C---:B------:R-:W-:Y:S01]  /*96c0*/  FFMA R29, R49.reuse, R75, R29 ;  /* 0x0000004b311d7223 */ /* 0x040fe2000000001d */
[----:B------:R-:W-:Y:S01]  /*96d0*/  FFMA R30, R49, R76, R30 ;  /* 0x0000004c311e7223 */ /* 0x000fe2000000001e */
[----:B------:R-:W-:Y:S02]  /*96e0*/  F2FP.SATFINITE.E4M3.F32.PACK_AB_MERGE_C R32, R5, R4, R77 ;  /* 0x000000040520723e */ /* 0x000fe4000480704d */
[----:B------:R-:W-:Y:S02]  /*96f0*/  F2FP.SATFINITE.E4M3.F32.PACK_AB_MERGE_C R33, R9, R8, R10 ;  /* 0x000000080921723e */ /* 0x000fe4000480700a */
        /* <DEDUP_REMOVED lines=10> */
[----:B------:R-:W-:Y:S05]  /*97a0*/  F2FP.SATFINITE.E4M3.F32.PACK_AB_MERGE_C R7, R28, R27, R29 ;  /* 0x0000001b1c07723e */ /* 0x000fea000480701d */
        /* <DEDUP_REMOVED lines=18> */
.L_x_140:
[----:B------:R-:W-:Y:S05]  /*98d0*/  BSYNC.RECONVERGENT B0 ;  /* 0x0000000000007941 */ /* 0x000fea0003800200 */
.L_x_139:
[----:B------:R-:W-:Y:S01]  /*98e0*/  BAR.SYNC.DEFER_BLOCKING 0x1, 0x80 ;  /* 0x0042000000007b1d */ /* 0x000fe20000010000 */
[----:B------:R-:W-:Y:S01]  /*98f0*/  ISETP.NE.AND P2, PT, R111, RZ, PT ;  /* 0x000000ff6f00720c */ /* 0x000fe20003f45270 */
[----:B------:R-:W-:Y:S01]  /*9900*/  IMAD.IADD R14, R43, 0x1, R94 ;  /* 0x000000012b0e7824 */ /* 0x000fe200078e025e */
[----:B------:R-:W-:Y:S01]  /*9910*/  ISETP.NE.AND P0, PT, R112, 0x2, PT ;  /* 0x000000027000780c */ /* 0x000fe20003f05270 */
[----:B------:R-:W-:Y:S01]  /*9920*/  IMAD.IADD R15, R44, 0x1, R95 ;  /* 0x000000012c0f7824 */ /* 0x000fe200078e025f */
[----:B------:R-:W-:Y:S02]  /*9930*/  ISETP.NE.AND P1, PT, R45, 0x4, PT ;  /* 0x000000042d00780c */ /* 0x000fe40003f25270 */
[----:B------:R-:W-:Y:S02]  /*9940*/  SEL R2, RZ, 0x1, P0 ;  /* 0x00000001ff027807 */ /* 0x000fe40000000000 */
[----:B------:R-:W-:Y:S02]  /*9950*/  SEL R0, RZ, 0x1, P1 ;  /* 0x00000001ff007807 */ /* 0x000fe40000800000 */
[----:B------:R-:W-:Y:S02]  /*9960*/  LOP3.LUT R106, R106, R2, RZ, 0x3c, !PT ;  /* 0x000000026a6a7212 */ /* 0x000fe400078e3cff */
[----:B------:R-:W-:Y:S02]  /*9970*/  LOP3.LUT R107, R107, R0, RZ, 0x3c, !PT ;  /* 0x000000006b6b7212 */ /* 0x000fe400078e3cff */
[----:B------:R-:W-:Y:S02]  /*9980*/  @P2 R2UR UR36, R103 ;  /* 0x00000000672422ca */ /* 0x000fe400000e0000 */
[----:B------:R-:W-:Y:S02]  /*9990*/  SEL R112, R112, RZ, P0 ;  /* 0x000000ff70707207 */ /* 0x000fe40000000000 */
[----:B------:R-:W-:Y:S01]  /*99a0*/  SEL R45, R45, RZ, P1 ;  /* 0x000000ff2d2d7207 */ /* 0x000fe20000800000 */
[----:B------:R-:W-:Y:S10]  /*99b0*/  @P2 BRA `(.L_x_141) ;  /* 0xffffffbc00382947 */ /* 0x000ff4000383ffff */
[----:B------:R-:W-:Y:S05]  /*99c0*/  EXIT ;  /* 0x000000000000794d */ /* 0x000fea0003800000 */
.L_x_20:
[----:B--2---:R2:W1:Y:S02]  /*99d0*/  SYNCS.PHASECHK.TRANS64.TRYWAIT P0, [R2+URZ+0x200], R3 ;  /* 0x00020003020075a7 */ /* 0x00446400080011ff */
[----:B-1----:R-:W-:Y:S05]  /*99e0*/  @!P0 NANOSLEEP.SYNCS 0x989680 ;  /* 0x009896800000895d */ /* 0x002fea0003900000 */
[----:B------:R-:W1:Y:S02]  /*99f0*/  @!P0 SYNCS.PHASECHK.TRANS64 P0, [R2+URZ+0x200], R3 ;  /* 0x00020003020085a7 */ /* 0x000e6400080010ff */
[----:B-1----:R-:W-:Y:S05]  /*9a00*/  @!P0 BRA `(.L_x_20) ;  /* 0xfffffffc00f08947 */ /* 0x002fea000383ffff */
[----:B------:R-:W-:Y:S05]  /*9a10*/  BRA `(.L_x_142) ;  /* 0xffffff7c007c7947 */ /* 0x000fea000383ffff */
.L_x_23:
[----:B-1----:R-:W-:-:S07]  /*9a20*/  MOV R2, UR33 ;  /* 0x0000002100027c02 */ /* 0x002fce0008000f00 */
.L_x_143:
[----:B-1----:R1:W2:Y:S02]  /*9a30*/  SYNCS.PHASECHK.TRANS64.TRYWAIT P0, [R2+URZ+0xa0], R4 ;  /* 0x0000a004020075a7 */ /* 0x0022a400080011ff */
[----:B--2---:R-:W-:Y:S05]  /*9a40*/  @!P0 NANOSLEEP.SYNCS 0x989680 ;  /* 0x009896800000895d */ /* 0x004fea0003900000 */
[----:B------:R-:W2:Y:S02]  /*9a50*/  @!P0 SYNCS.PHASECHK.TRANS64 P0, [R2+URZ+0xa0], R4 ;  /* 0x0000a004020085a7 */ /* 0x000ea400080010ff */
[----:B--2---:R-:W-:Y:S05]  /*9a60*/  @!P0 BRA `(.L_x_143) ;  /* 0xfffffffc00f08947 */ /* 0x004fea000383ffff */
[----:B------:R-:W-:Y:S05]  /*9a70*/  BRA `(.L_x_22) ;  /* 0xffffff7c00cc7947 */ /* 0x000fea000383ffff */
.L_x_29:
[----:B-1----:R-:W-:-:S07]  /*9a80*/  MOV R2, UR17 ;  /* 0x0000001100027c02 */ /* 0x002fce0008000f00 */
.L_x_144:
[----:B-1----:R1:W2:Y:S02]  /*9a90*/  SYNCS.PHASECHK.TRANS64.TRYWAIT P0, [R2+URZ+0xa0], R4 ;  /* 0x0000a004020075a7 */ /* 0x0022a400080011ff */
[----:B--2---:R-:W-:Y:S05]  /*9aa0*/  @!P0 NANOSLEEP.SYNCS 0x989680 ;  /* 0x009896800000895d */ /* 0x004fea0003900000 */
[----:B------:R-:W2:Y:S02]  /*9ab0*/  @!P0 SYNCS.PHASECHK.TRANS64 P0, [R2+URZ+0xa0], R4 ;  /* 0x0000a004020085a7 */ /* 0x000ea400080010ff */
[----:B--2---:R-:W-:Y:S05]  /*9ac0*/  @!P0 BRA `(.L_x_144) ;  /* 0xfffffffc00f08947 */ /* 0x004fea000383ffff */
[----:B------:R-:W-:Y:S05]  /*9ad0*/  BRA `(.L_x_28) ;  /* 0xffffff8000747947 */ /* 0x000fea000383ffff */
.L_x_33:
[----:B-1----:R1:W2:Y:S02]  /*9ae0*/  SYNCS.PHASECHK.TRANS64.TRYWAIT P0, [R2+URZ+0x190], R3 ;  /* 0x00019003020075a7 */ /* 0x0022a400080011ff */
[----:B--2---:R-:W-:Y:S05]  /*9af0*/  @!P0 NANOSLEEP.SYNCS 0x989680 ;  /* 0x009896800000895d */ /* 0x004fea0003900000 */
[----:B------:R-:W2:Y:S02]  /*9b00*/  @!P0 SYNCS.PHASECHK.TRANS64 P0, [R2+URZ+0x190], R3 ;  /* 0x00019003020085a7 */ /* 0x000ea400080010ff */
[----:B--2---:R-:W-:Y:S05]  /*9b10*/  @!P0 BRA `(.L_x_33) ;  /* 0xfffffffc00f08947 */ /* 0x004fea000383ffff */
[----:B------:R-:W-:Y:S05]  /*9b20*/  BRA `(.L_x_145) ;  /* 0xffffff8400047947 */ /* 0x000fea000383ffff */
.L_x_37:
[----:B----4-:R-:W-:-:S07]  /*9b30*/  MOV R0, UR5 ;  /* 0x0000000500007c02 */ /* 0x010fce0008000f00 */
.L_x_146:
[----:B-1----:R1:W2:Y:S02]  /*9b40*/  SYNCS.PHASECHK.TRANS64.TRYWAIT P0, [R0+URZ], R2 ;  /* 0x00000002000075a7 */ /* 0x0022a400080011ff */
[----:B--2---:R-:W-:Y:S05]  /*9b50*/  @!P0 NANOSLEEP.SYNCS 0x989680 ;  /* 0x009896800000895d */ /* 0x004fea0003900000 */
[----:B------:R-:W2:Y:S02]  /*9b60*/  @!P0 SYNCS.PHASECHK.TRANS64 P0, [R0+URZ], R2 ;  /* 0x00000002000085a7 */ /* 0x000ea400080010ff */
[----:B--2---:R-:W-:Y:S05]  /*9b70*/  @!P0 BRA `(.L_x_146) ;  /* 0xfffffffc00f08947 */ /* 0x004fea000383ffff */
[----:B------:R-:W-:Y:S05]  /*9b80*/  BRA `(.L_x_147) ;  /* 0xffffff8800747947 */ /* 0x000fea000383ffff */
.L_x_38:
[----:B----4-:R-:W-:-:S07]  /*9b90*/  MOV R0, UR5 ;  /* 0x0000000500007c02 */ /* 0x010fce0008000f00 */
.L_x_148:
[----:B-1----:R1:W2:Y:S02]  /*9ba0*/  SYNCS.PHASECHK.TRANS64.TRYWAIT P0, [R0+URZ], R3 ;  /* 0x00000003000075a7 */ /* 0x0022a400080011ff */
[----:B--2---:R-:W-:Y:S05]  /*9bb0*/  @!P0 NANOSLEEP.SYNCS 0x989680 ;  /* 0x009896800000895d */ /* 0x004fea0003900000 */
[----:B------:R-:W2:Y:S02]  /*9bc0*/  @!P0 SYNCS.PHASECHK.TRANS64 P0, [R0+URZ], R3 ;  /* 0x00000003000085a7 */ /* 0x000ea400080010ff */
[----:B--2---:R-:W-:Y:S05]  /*9bd0*/  @!P0 BRA `(.L_x_148) ;  /* 0xfffffffc00f08947 */ /* 0x004fea000383ffff */
[----:B------:R-:W-:Y:S05]  /*9be0*/  BRA `(.L_x_149) ;  /* 0xffffff8800807947 */ /* 0x000fea000383ffff */
.L_x_39:
[----:B----4-:R-:W-:-:S07]  /*9bf0*/  MOV R0, UR5 ;  /* 0x0000000500007c02 */ /* 0x010fce0008000f00 */
.L_x_150:
[----:B-1----:R1:W2:Y:S02]  /*9c00*/  SYNCS.PHASECHK.TRANS64.TRYWAIT P0, [R0+URZ], R3 ;  /* 0x00000003000075a7 */ /* 0x0022a400080011ff */
[----:B--2---:R-:W-:Y:S05]  /*9c10*/  @!P0 NANOSLEEP.SYNCS 0x989680 ;  /* 0x009896800000895d */ /* 0x004fea0003900000 */
[----:B------:R-:W2:Y:S02]  /*9c20*/  @!P0 SYNCS.PHASECHK.TRANS64 P0, [R0+URZ], R3 ;  /* 0x00000003000085a7 */ /* 0x000ea400080010ff */
[----:B--2---:R-:W-:Y:S05]  /*9c30*/  @!P0 BRA `(.L_x_150) ;  /* 0xfffffffc00f08947 */ /* 0x004fea000383ffff */
[----:B------:R-:W-:Y:S05]  /*9c40*/  BRA `(.L_x_151) ;  /* 0xffffff88008c7947 */ /* 0x000fea000383ffff */
.L_x_40:
[----:B----4-:R-:W-:-:S07]  /*9c50*/  MOV R0, UR5 ;  /* 0x0000000500007c02 */ /* 0x010fce0008000f00 */
.L_x_152:
[----:B-1----:R1:W2:Y:S02]  /*9c60*/  SYNCS.PHASECHK.TRANS64.TRYWAIT P0, [R0+URZ], R3 ;  /* 0x00000003000075a7 */ /* 0x0022a400080011ff */
[----:B--2---:R-:W-:Y:S05]  /*9c70*/  @!P0 NANOSLEEP.SYNCS 0x989680 ;  /* 0x009896800000895d */ /* 0x004fea0003900000 */
[----:B------:R-:W2:Y:S02]  /*9c80*/  @!P0 SYNCS.PHASECHK.TRANS64 P0, [R0+URZ], R3 ;  /* 0x00000003000085a7 */ /* 0x000ea400080010ff */
[----:B--2---:R-:W-:Y:S05]  /*9c90*/  @!P0 BRA `(.L_x_152) ;  /* 0xfffffffc00f08947 */ /* 0x004fea000383ffff */
[----:B------:R-:W-:Y:S05]  /*9ca0*/  BRA `(.L_x_153) ;  /* 0xffffff8800987947 */ /* 0x000fea000383ffff */
.L_x_41:
[----:B----4-:R-:W-:-:S07]  /*9cb0*/  MOV R0, UR5 ;  /* 0x0000000500007c02 */ /* 0x010fce0008000f00 */
.L_x_154:
[----:B-1----:R1:W2:Y:S02]  /*9cc0*/  SYNCS.PHASECHK.TRANS64.TRYWAIT P0, [R0+URZ], R3 ;  /* 0x00000003000075a7 */ /* 0x0022a400080011ff */
[----:B--2---:R-:W-:Y:S05]  /*9cd0*/  @!P0 NANOSLEEP.SYNCS 0x989680 ;  /* 0x009896800000895d */ /* 0x004fea0003900000 */
[----:B------:R-:W2:Y:S02]  /*9ce0*/  @!P0 SYNCS.PHASECHK.TRANS64 P0, [R0+URZ], R3 ;  /* 0x00000003000085a7 */ /* 0x000ea400080010ff */
[----:B--2---:R-:W-:Y:S05]  /*9cf0*/  @!P0 BRA `(.L_x_154) ;  /* 0xfffffffc00f08947 */ /* 0x004fea000383ffff */
[----:B------:R-:W-:Y:S05]  /*9d00*/  BRA `(.L_x_155) ;  /* 0xffffff8800a47947 */ /* 0x000fea000383ffff */
.L_x_42:
[----:B----4-:R-:W-:-:S07]  /*9d10*/  MOV R0, UR5 ;  /* 0x0000000500007c02 */ /* 0x010fce0008000f00 */
.L_x_156:
[----:B-1----:R1:W2:Y:S02]  /*9d20*/  SYNCS.PHASECHK.TRANS64.TRYWAIT P0, [R0+URZ], R3 ;  /* 0x00000003000075a7 */ /* 0x0022a400080011ff */
[----:B--2---:R-:W-:Y:S05]  /*9d30*/  @!P0 NANOSLEEP.SYNCS 0x989680 ;  /* 0x009896800000895d */ /* 0x004fea0003900000 */
[----:B------:R-:W2:Y:S02]  /*9d40*/  @!P0 SYNCS.PHASECHK.TRANS64 P0, [R0+URZ], R3 ;  /* 0x00000003000085a7 */ /* 0x000ea400080010ff */
[----:B--2---:R-:W-:Y:S05]  /*9d50*/  @!P0 BRA `(.L_x_156) ;  /* 0xfffffffc00f08947 */ /* 0x004fea000383ffff */
[----:B------:R-:W-:Y:S05]  /*9d60*/  BRA `(.L_x_157) ;  /* 0xffffff8800b07947 */ /* 0x000fea000383ffff */
.L_x_43:
[----:B----4-:R-:W-:-:S07]  /*9d70*/  MOV R0, UR5 ;  /* 0x0000000500007c02 */ /* 0x010fce0008000f00 */
.L_x_158:
[----:B-1----:R1:W2:Y:S02]  /*9d80*/  SYNCS.PHASECHK.TRANS64.TRYWAIT P0, [R0+URZ], R3 ;  /* 0x00000003000075a7 */ /* 0x0022a400080011ff */
[----:B--2---:R-:W-:Y:S05]  /*9d90*/  @!P0 NANOSLEEP.SYNCS 0x989680 ;  /* 0x009896800000895d */ /* 0x004fea0003900000 */
[----:B------:R-:W2:Y:S02]  /*9da0*/  @!P0 SYNCS.PHASECHK.TRANS64 P0, [R0+URZ], R3 ;  /* 0x00000003000085a7 */ /* 0x000ea400080010ff */
[----:B--2---:R-:W-:Y:S05]  /*9db0*/  @!P0 BRA `(.L_x_158) ;  /* 0xfffffffc00f08947 */ /* 0x004fea000383ffff */
[----:B------:R-:W-:Y:S05]  /*9dc0*/  BRA `(.L_x_159) ;  /* 0xffffff8800bc7947 */ /* 0x000fea000383ffff */
.L_x_44:
[----:B----4-:R-:W-:-:S07]  /*9dd0*/  MOV R0, UR5 ;  /* 0x0000000500007c02 */ /* 0x010fce0008000f00 */
.L_x_160:
[----:B-1----:R1:W2:Y:S02]  /*9de0*/  SYNCS.PHASECHK.TRANS64.TRYWAIT P0, [R0+URZ], R3 ;  /* 0x00000003000075a7 */ /* 0x0022a400080011ff */
[----:B--2---:R-:W-:Y:S05]  /*9df0*/  @!P0 NANOSLEEP.SYNCS 0x989680 ;  /* 0x009896800000895d */ /* 0x004fea0003900000 */
[----:B------:R-:W2:Y:S02]  /*9e00*/  @!P0 SYNCS.PHASECHK.TRANS64 P0, [R0+URZ], R3 ;  /* 0x00000003000085a7 */ /* 0x000ea400080010ff */
[----:B--2---:R-:W-:Y:S05]  /*9e10*/  @!P0 BRA `(.L_x_160) ;  /* 0xfffffffc00f08947 */ /* 0x004fea000383ffff */
[----:B------:R-:W-:Y:S05]  /*9e20*/  BRA `(.L_x_161) ;  /* 0xffffff8800c87947 */ /* 0x000fea000383ffff */
.L_x_45:
[----:B----4-:R-:W-:-:S07]  /*9e30*/  MOV R0, UR5 ;  /* 0x0000000500007c02 */ /* 0x010fce0008000f00 */
.L_x_162:
[----:B-1----:R1:W2:Y:S02]  /*9e40*/  SYNCS.PHASECHK.TRANS64.TRYWAIT P0, [R0+URZ], R3 ;  /* 0x00000003000075a7 */ /* 0x0022a400080011ff */
[----:B--2---:R-:W-:Y:S05]  /*9e50*/  @!P0 NANOSLEEP.SYNCS 0x989680 ;  /* 0x009896800000895d */ /* 0x004fea0003900000 */
[----:B------:R-:W2:Y:S02]  /*9e60*/  @!P0 SYNCS.PHASECHK.TRANS64 P0, [R0+URZ], R3 ;  /* 0x00000003000085a7 */ /* 0x000ea400080010ff */
[----:B--2---:R-:W-:Y:S05]  /*9e70*/  @!P0 BRA `(.L_x_162) ;  /* 0xfffffffc00f08947 */ /* 0x004fea000383ffff */
[----:B------:R-:W-:Y:S05]  /*9e80*/  BRA `(.L_x_163) ;  /* 0xffffff8800d47947 */ /* 0x000fea000383ffff */
.L_x_46:
[----:B----4-:R-:W-:-:S07]  /*9e90*/  MOV R0, UR5 ;  /* 0x0000000500007c02 */ /* 0x010fce0008000f00 */
.L_x_164:
[----:B-1----:R1:W2:Y:S02]  /*9ea0*/  SYNCS.PHASECHK.TRANS64.TRYWAIT P0, [R0+URZ], R3 ;  /* 0x00000003000075a7 */ /* 0x0022a400080011ff */
[----:B--2---:R-:W-:Y:S05]  /*9eb0*/  @!P0 NANOSLEEP.SYNCS 0x989680 ;  /* 0x009896800000895d */ /* 0x004fea0003900000 */
[----:B------:R-:W2:Y:S02]  /*9ec0*/  @!P0 SYNCS.PHASECHK.TRANS64 P0, [R0+URZ], R3 ;  /* 0x00000003000085a7 */ /* 0x000ea400080010ff */
[----:B--2---:R-:W-:Y:S05]  /*9ed0*/  @!P0 BRA `(.L_x_164) ;  /* 0xfffffffc00f08947 */ /* 0x004fea000383ffff */
[----:B------:R-:W-:Y:S05]  /*9ee0*/  BRA `(.L_x_165) ;  /* 0xffffff8800e07947 */ /* 0x000fea000383ffff */
.L_x_47:
[----:B----4-:R-:W-:-:S07]  /*9ef0*/  MOV R0, UR5 ;  /* 0x0000000500007c02 */ /* 0x010fce0008000f00 */
.L_x_166:
[----:B-1----:R1:W2:Y:S02]  /*9f00*/  SYNCS.PHASECHK.TRANS64.TRYWAIT P0, [R0+URZ], R3 ;  /* 0x00000003000075a7 */ /* 0x0022a400080011ff */
[----:B--2---:R-:W-:Y:S05]  /*9f10*/  @!P0 NANOSLEEP.SYNCS 0x989680 ;  /* 0x009896800000895d */ /* 0x004fea0003900000 */
[----:B------:R-:W2:Y:S02]  /*9f20*/  @!P0 SYNCS.PHASECHK.TRANS64 P0, [R0+URZ], R3 ;  /* 0x00000003000085a7 */ /* 0x000ea400080010ff */
[----:B--2---:R-:W-:Y:S05]  /*9f30*/  @!P0 BRA `(.L_x_166) ;  /* 0xfffffffc00f08947 */ /* 0x004fea000383ffff */
[----:B------:R-:W-:Y:S05]  /*9f40*/  BRA `(.L_x_167) ;  /* 0xffffff8800ec7947 */ /* 0x000fea000383ffff */
.L_x_48:
[----:B----4-:R-:W-:-:S07]  /*9f50*/  MOV R0, UR5 ;  /* 0x0000000500007c02 */ /* 0x010fce0008000f00 */
.L_x_168:
[----:B-1----:R1:W2:Y:S02]  /*9f60*/  SYNCS.PHASECHK.TRANS64.TRYWAIT P0, [R0+URZ], R3 ;  /* 0x00000003000075a7 */ /* 0x0022a400080011ff */
[----:B--2---:R-:W-:Y:S05]  /*9f70*/  @!P0 NANOSLEEP.SYNCS 0x989680 ;  /* 0x009896800000895d */ /* 0x004fea0003900000 */
[----:B------:R-:W2:Y:S02]  /*9f80*/  @!P0 SYNCS.PHASECHK.TRANS64 P0, [R0+URZ], R3 ;  /* 0x00000003000085a7 */ /* 0x000ea400080010ff */
[----:B--2---:R-:W-:Y:S05]  /*9f90*/  @!P0 BRA `(.L_x_168) ;  /* 0xfffffffc00f08947 */ /* 0x004fea000383ffff */
[----:B------:R-:W-:Y:S05]  /*9fa0*/  BRA `(.L_x_169) ;  /* 0xffffff8800f87947 */ /* 0x000fea000383ffff */
.L_x_49:
[----:B----4-:R-:W-:-:S07]  /*9fb0*/  MOV R0, UR5 ;  /* 0x0000000500007c02 */ /* 0x010fce0008000f00 */
.L_x_170:
[----:B-1----:R1:W2:Y:S02]  /*9fc0*/  SYNCS.PHASECHK.TRANS64.TRYWAIT P0, [R0+URZ], R3 ;  /* 0x00000003000075a7 */ /* 0x0022a400080011ff */
[----:B--2---:R-:W-:Y:S05]  /*9fd0*/  @!P0 NANOSLEEP.SYNCS 0x989680 ;  /* 0x009896800000895d */ /* 0x004fea0003900000 */
[----:B------:R-:W2:Y:S02]  /*9fe0*/  @!P0 SYNCS.PHASECHK.TRANS64 P0, [R0+URZ], R3 ;  /* 0x00000003000085a7 */ /* 0x000ea400080010ff */
[----:B--2---:R-:W-:Y:S05]  /*9ff0*/  @!P0 BRA `(.L_x_170) ;  /* 0xfffffffc00f08947 */ /* 0x004fea000383ffff */
[----:B------:R-:W-:Y:S05]  /*a000*/  BRA `(.L_x_171) ;  /* 0xffffff8c00047947 */ /* 0x000fea000383ffff */
.L_x_50:
[----:B----4-:R-:W-:-:S07]  /*a010*/  MOV R0, UR5 ;  /* 0x0000000500007c02 */ /* 0x010fce0008000f00 */
.L_x_172:
[----:B-1----:R1:W2:Y:S02]  /*a020*/  SYNCS.PHASECHK.TRANS64.TRYWAIT P0, [R0+URZ], R3 ;  /* 0x00000003000075a7 */ /* 0x0022a400080011ff */
[----:B--2---:R-:W-:Y:S05]  /*a030*/  @!P0 NANOSLEEP.SYNCS 0x989680 ;  /* 0x009896800000895d */ /* 0x004fea0003900000 */
[----:B------:R-:W2:Y:S02]  /*a040*/  @!P0 SYNCS.PHASECHK.TRANS64 P0, [R0+URZ], R3 ;  /* 0x00000003000085a7 */ /* 0x000ea400080010ff */
[----:B--2---:R-:W-:Y:S05]  /*a050*/  @!P0 BRA `(.L_x_172) ;  /* 0xfffffffc00f08947 */ /* 0x004fea000383ffff */
[----:B------:R-:W-:Y:S05]  /*a060*/  BRA `(.L_x_173) ;  /* 0xffffff8c00107947 */ /* 0x000fea000383ffff */
.L_x_51:
[----:B----4-:R-:W-:-:S07]  /*a070*/  MOV R0, UR5 ;  /* 0x0000000500007c02 */ /* 0x010fce0008000f00 */
.L_x_174:
[----:B-1----:R1:W2:Y:S02]  /*a080*/  SYNCS.PHASECHK.TRANS64.TRYWAIT P0, [R0+URZ], R3 ;  /* 0x00000003000075a7 */ /* 0x0022a400080011ff */
[----:B--2---:R-:W-:Y:S05]  /*a090*/  @!P0 NANOSLEEP.SYNCS 0x989680 ;  /* 0x009896800000895d */ /* 0x004fea0003900000 */
[----:B------:R-:W2:Y:S02]  /*a0a0*/  @!P0 SYNCS.PHASECHK.TRANS64 P0, [R0+URZ], R3 ;  /* 0x00000003000085a7 */ /* 0x000ea400080010ff */
[----:B--2---:R-:W-:Y:S05]  /*a0b0*/  @!P0 BRA `(.L_x_174) ;  /* 0xfffffffc00f08947 */ /* 0x004fea000383ffff */
[----:B------:R-:W-:Y:S05]  /*a0c0*/  BRA `(.L_x_175) ;  /* 0xffffff8c001c7947 */ /* 0x000fea000383ffff */
.L_x_52:
[----:B----4-:R-:W-:-:S07]  /*a0d0*/  MOV R0, UR5 ;  /* 0x0000000500007c02 */ /* 0x010fce0008000f00 */
.L_x_176:
[----:B-1----:R1:W2:Y:S02]  /*a0e0*/  SYNCS.PHASECHK.TRANS64.TRYWAIT P0, [R0+URZ], R3 ;  /* 0x00000003000075a7 */ /* 0x0022a400080011ff */
[----:B--2---:R-:W-:Y:S05]  /*a0f0*/  @!P0 NANOSLEEP.SYNCS 0x989680 ;  /* 0x009896800000895d */ /* 0x004fea0003900000 */
[----:B------:R-:W2:Y:S02]  /*a100*/  @!P0 SYNCS.PHASECHK.TRANS64 P0, [R0+URZ], R3 ;  /* 0x00000003000085a7 */ /* 0x000ea400080010ff */
[----:B--2---:R-:W-:Y:S05]  /*a110*/  @!P0 BRA `(.L_x_176) ;  /* 0xfffffffc00f08947 */ /* 0x004fea000383ffff */
[----:B------:R-:W-:Y:S05]  /*a120*/  BRA `(.L_x_177) ;  /* 0xffffff8c00287947 */ /* 0x000fea000383ffff */
.L_x_53:
[----:B----4-:R-:W-:-:S07]  /*a130*/  MOV R0, UR5 ;  /* 0x0000000500007c02 */ /* 0x010fce0008000f00 */
.L_x_178:
[----:B-1----:R1:W2:Y:S02]  /*a140*/  SYNCS.PHASECHK.TRANS64.TRYWAIT P0, [R0+URZ], R3 ;  /* 0x00000003000075a7 */ /* 0x0022a400080011ff */
[----:B--2---:R-:W-:Y:S05]  /*a150*/  @!P0 NANOSLEEP.SYNCS 0x989680 ;  /* 0x009896800000895d */ /* 0x004fea0003900000 */
[----:B------:R-:W2:Y:S02]  /*a160*/  @!P0 SYNCS.PHASECHK.TRANS64 P0, [R0+URZ], R3 ;  /* 0x00000003000085a7 */ /* 0x000ea400080010ff */
[----:B--2---:R-:W-:Y:S05]  /*a170*/  @!P0 BRA `(.L_x_178) ;  /* 0xfffffffc00f08947 */ /* 0x004fea000383ffff */
[----:B------:R-:W-:Y:S05]  /*a180*/  BRA `(.L_x_179) ;  /* 0xffffff8c00347947 */ /* 0x000fea000383ffff */
.L_x_54:
[----:B----4-:R-:W-:-:S07]  /*a190*/  MOV R0, UR5 ;  /* 0x0000000500007c02 */ /* 0x010fce0008000f00 */
.L_x_180:
[----:B-1----:R1:W2:Y:S02]  /*a1a0*/  SYNCS.PHASECHK.TRANS64.TRYWAIT P0, [R0+URZ], R3 ;  /* 0x00000003000075a7 */ /* 0x0022a400080011ff */
[----:B--2---:R-:W-:Y:S05]  /*a1b0*/  @!P0 NANOSLEEP.SYNCS 0x989680 ;  /* 0x009896800000895d */ /* 0x004fea0003900000 */
[----:B------:R-:W2:Y:S02]  /*a1c0*/  @!P0 SYNCS.PHASECHK.TRANS64 P0, [R0+URZ], R3 ;  /* 0x00000003000085a7 */ /* 0x000ea400080010ff */
[----:B--2---:R-:W-:Y:S05]  /*a1d0*/  @!P0 BRA `(.L_x_180) ;  /* 0xfffffffc00f08947 */ /* 0x004fea000383ffff */
[----:B------:R-:W-:Y:S05]  /*a1e0*/  BRA `(.L_x_181) ;  /* 0xffffff8c00407947 */ /* 0x000fea000383ffff */
.L_x_55:
[----:B----4-:R-:W-:-:S07]  /*a1f0*/  MOV R0, UR5 ;  /* 0x0000000500007c02 */ /* 0x010fce0008000f00 */
.L_x_182:
[----:B-1----:R1:W2:Y:S02]  /*a200*/  SYNCS.PHASECHK.TRANS64.TRYWAIT P0, [R0+URZ], R3 ;  /* 0x00000003000075a7 */ /* 0x0022a400080011ff */
[----:B--2---:R-:W-:Y:S05]  /*a210*/  @!P0 NANOSLEEP.SYNCS 0x989680 ;  /* 0x009896800000895d */ /* 0x004fea0003900000 */
[----:B------:R-:W2:Y:S02]  /*a220*/  @!P0 SYNCS.PHASECHK.TRANS64 P0, [R0+URZ], R3 ;  /* 0x00000003000085a7 */ /* 0x000ea400080010ff */
[----:B--2---:R-:W-:Y:S05]  /*a230*/  @!P0 BRA `(.L_x_182) ;  /* 0xfffffffc00f08947 */ /* 0x004fea000383ffff */
[----:B------:R-:W-:Y:S05]  /*a240*/  BRA `(.L_x_183) ;  /* 0xffffff8c004c7947 */ /* 0x000fea000383ffff */
.L_x_58:
[----:B-1----:R1:W2:Y:S02]  /*a250*/  SYNCS.PHASECHK.TRANS64.TRYWAIT P0, [R0+URZ+0x1f0], R4 ;  /* 0x0001f004000075a7 */ /* 0x0022a400080011ff */
[----:B--2---:R-:W-:Y:S05]  /*a260*/  @!P0 NANOSLEEP.SYNCS 0x989680 ;  /* 0x009896800000895d */ /* 0x004fea0003900000 */
[----:B------:R-:W2:Y:S02]  /*a270*/  @!P0 SYNCS.PHASECHK.TRANS64 P0, [R0+URZ+0x1f0], R4 ;  /* 0x0001f004000085a7 */ /* 0x000ea400080010ff */
[----:B--2---:R-:W-:Y:S05]  /*a280*/  @!P0 BRA `(.L_x_58) ;  /* 0xfffffffc00f08947 */ /* 0x004fea000383ffff */
[----:B------:R-:W-:Y:S05]  /*a290*/  BRA `(.L_x_184) ;  /* 0xffffff8c00a87947 */ /* 0x000fea000383ffff */
.L_x_59:
[----:B------:R-:W-:-:S07]  /*a2a0*/  MOV R0, UR5 ;  /* 0x0000000500007c02 */ /* 0x000fce0008000f00 */
.L_x_185:
[----:B-1----:R1:W2:Y:S02]  /*a2b0*/  SYNCS.PHASECHK.TRANS64.TRYWAIT P0, [R0+URZ+0x1a0], R5 ;  /* 0x0001a005000075a7 */ /* 0x0022a400080011ff */
[----:B--2---:R-:W-:Y:S05]  /*a2c0*/  @!P0 NANOSLEEP.SYNCS 0x989680 ;  /* 0x009896800000895d */ /* 0x004fea0003900000 */
[----:B------:R-:W2:Y:S02]  /*a2d0*/  @!P0 SYNCS.PHASECHK.TRANS64 P0, [R0+URZ+0x1a0], R5 ;  /* 0x0001a005000085a7 */ /* 0x000ea400080010ff */
[----:B--2---:R-:W-:Y:S05]  /*a2e0*/  @!P0 BRA `(.L_x_185) ;  /* 0xfffffffc00f08947 */ /* 0x004fea000383ffff */
[----:B------:R-:W-:Y:S05]  /*a2f0*/  BRA `(.L_x_186) ;  /* 0xffffff8c00b87947 */ /* 0x000fea000383ffff */
.L_x_60:
[----:B-1----:R1:W2:Y:S02]  /*a300*/  SYNCS.PHASECHK.TRANS64.TRYWAIT P1, [R0+URZ+0x190], R4 ;  /* 0x00019004000075a7 */ /* 0x0022a400080211ff */
[----:B--2---:R-:W-:Y:S05]  /*a310*/  @!P1 NANOSLEEP.SYNCS 0x989680 ;  /* 0x009896800000995d */ /* 0x004fea0003900000 */
[----:B------:R-:W2:Y:S02]  /*a320*/  @!P1 SYNCS.PHASECHK.TRANS64 P1, [R0+URZ+0x190], R4 ;  /* 0x00019004000095a7 */ /* 0x000ea400080210ff */
[----:B--2---:R-:W-:Y:S05]  /*a330*/  @!P1 BRA `(.L_x_60) ;  /* 0xfffffffc00f09947 */ /* 0x004fea000383ffff */
[----:B------:R-:W-:Y:S05]  /*a340*/  BRA `(.L_x_187) ;  /* 0xffffff8c00e87947 */ /* 0x000fea000383ffff */
.L_x_63:
[----:B------:R-:W-:-:S07]  /*a350*/  MOV R0, UR5 ;  /* 0x0000000500007c02 */ /* 0x000fce0008000f00 */
.L_x_188:
[----:B-1----:R1:W2:Y:S02]  /*a360*/  SYNCS.PHASECHK.TRANS64.TRYWAIT P0, [R0+URZ+0x1a0], R2 ;  /* 0x0001a002000075a7 */ /* 0x0022a400080011ff */
[----:B--2---:R-:W-:Y:S05]  /*a370*/  @!P0 NANOSLEEP.SYNCS 0x989680 ;  /* 0x009896800000895d */ /* 0x004fea0003900000 */
[----:B------:R-:W2:Y:S02]  /*a380*/  @!P0 SYNCS.PHASECHK.TRANS64 P0, [R0+URZ+0x1a0], R2 ;  /* 0x0001a002000085a7 */ /* 0x000ea400080010ff */
[----:B--2---:R-:W-:Y:S05]  /*a390*/  @!P0 BRA `(.L_x_188) ;  /* 0xfffffffc00f08947 */ /* 0x004fea000383ffff */
[----:B------:R-:W-:Y:S05]  /*a3a0*/  BRA `(.L_x_62) ;  /* 0xffffff90003c7947 */ /* 0x000fea000383ffff */
.L_x_70:
[----:B-1----:R1:W2:Y:S02]  /*a3b0*/  SYNCS.PHASECHK.TRANS64.TRYWAIT P1, [R0+URZ+0x190], R2 ;  /* 0x00019002000075a7 */ /* 0x0022a400080211ff */
[----:B--2---:R-:W-:Y:S05]  /*a3c0*/  @!P1 NANOSLEEP.SYNCS 0x989680 ;  /* 0x009896800000995d */ /* 0x004fea0003900000 */
[----:B------:R-:W2:Y:S02]  /*a3d0*/  @!P1 SYNCS.PHASECHK.TRANS64 P1, [R0+URZ+0x190], R2 ;  /* 0x00019002000095a7 */ /* 0x000ea400080210ff */
[----:B--2---:R-:W-:Y:S05]  /*a3e0*/  @!P1 BRA `(.L_x_70) ;  /* 0xfffffffc00f09947 */ /* 0x004fea000383ffff */
[----:B------:R-:W-:Y:S05]  /*a3f0*/  BRA `(.L_x_189) ;  /* 0xffffff9400947947 */ /* 0x000fea000383ffff */
.L_x_71:
[----:B------:R-:W-:-:S07]  /*a400*/  MOV R2, UR9 ;  /* 0x0000000900027c02 */ /* 0x000fce0008000f00 */
.L_x_190:
[----:B-1----:R1:W2:Y:S02]  /*a410*/  SYNCS.PHASECHK.TRANS64.TRYWAIT P0, [R2+URZ+0x1d0], R0 ;  /* 0x0001d000020075a7 */ /* 0x0022a400080011ff */
[----:B--2---:R-:W-:Y:S05]  /*a420*/  @!P0 NANOSLEEP.SYNCS 0x989680 ;  /* 0x009896800000895d */ /* 0x004fea0003900000 */
[----:B------:R-:W2:Y:S02]  /*a430*/  @!P0 SYNCS.PHASECHK.TRANS64 P0, [R2+URZ+0x1d0], R0 ;  /* 0x0001d000020085a7 */ /* 0x000ea400080010ff */
[----:B--2---:R-:W-:Y:S05]  /*a440*/  @!P0 BRA `(.L_x_190) ;  /* 0xfffffffc00f08947 */ /* 0x004fea000383ffff */
[----:B------:R-:W-:Y:S05]  /*a450*/  BRA `(.L_x_191) ;  /* 0xffffff9400c87947 */ /* 0x000fea000383ffff */
.L_x_74:
[----:B------:R-:W-:Y:S07]  /*a460*/  MOV R0, UR7 ;  /* 0x0000000700007c02 */ /* 0x000fee0008000f00 */
.L_x_192:
[----:B-1----:R1:W2:Y:S02]  /*a470*/  SYNCS.PHASECHK.TRANS64.TRYWAIT P0, [R0+URZ], R2 ;  /* 0x00000002000075a7 */ /* 0x0022a400080011ff */
[----:B--2---:R-:W-:Y:S05]  /*a480*/  @!P0 NANOSLEEP.SYNCS 0x989680 ;  /* 0x009896800000895d */ /* 0x004fea0003900000 */
[----:B------:R-:W2:Y:S02]  /*a490*/  @!P0 SYNCS.PHASECHK.TRANS64 P0, [R0+URZ], R2 ;  /* 0x00000002000085a7 */ /* 0x000ea400080010ff */
[----:B--2---:R-:W-:Y:S05]  /*a4a0*/  @!P0 BRA `(.L_x_192) ;  /* 0xfffffffc00f08947 */ /* 0x004fea000383ffff */
[----:B------:R-:W-:Y:S05]  /*a4b0*/  BRA `(.L_x_73) ;  /* 0xffffff9800007947 */ /* 0x000fea000383ffff */
.L_x_77:
[----:B------:R-:W-:-:S07]  /*a4c0*/  MOV R0, UR5 ;  /* 0x0000000500007c02 */ /* 0x000fce0008000f00 */
.L_x_193:
[----:B--2---:R2:W3:Y:S02]  /*a4d0*/  SYNCS.PHASECHK.TRANS64.TRYWAIT P0, [R0+URZ], R2 ;  /* 0x00000002000075a7 */ /* 0x0044e400080011ff */
[----:B---3--:R-:W-:Y:S05]  /*a4e0*/  @!P0 NANOSLEEP.SYNCS 0x989680 ;  /* 0x009896800000895d */ /* 0x008fea0003900000 */
[----:B------:R-:W3:Y:S02]  /*a4f0*/  @!P0 SYNCS.PHASECHK.TRANS64 P0, [R0+URZ], R2 ;  /* 0x00000002000085a7 */ /* 0x000ee400080010ff */
[----:B---3--:R-:W-:Y:S05]  /*a500*/  @!P0 BRA `(.L_x_193) ;  /* 0xfffffffc00f08947 */ /* 0x008fea000383ffff */
[----:B------:R-:W-:Y:S05]  /*a510*/  BRA `(.L_x_194) ;  /* 0xffffff9800a07947 */ /* 0x000fea000383ffff */
.L_x_78:
[----:B------:R-:W-:-:S07]  /*a520*/  MOV R0, UR5 ;  /* 0x0000000500007c02 */ /* 0x000fce0008000f00 */
.L_x_195:
[----:B--2---:R2:W3:Y:S02]  /*a530*/  SYNCS.PHASECHK.TRANS64.TRYWAIT P0, [R0+URZ], R3 ;  /* 0x00000003000075a7 */ /* 0x0044e400080011ff */
[----:B---3--:R-:W-:Y:S05]  /*a540*/  @!P0 NANOSLEEP.SYNCS 0x989680 ;  /* 0x009896800000895d */ /* 0x008fea0003900000 */
[----:B------:R-:W3:Y:S02]  /*a550*/  @!P0 SYNCS.PHASECHK.TRANS64 P0, [R0+URZ], R3 ;  /* 0x00000003000085a7 */ /* 0x000ee400080010ff */
[----:B---3--:R-:W-:Y:S05]  /*a560*/  @!P0 BRA `(.L_x_195) ;  /* 0xfffffffc00f08947 */ /* 0x008fea000383ffff */
[----:B------:R-:W-:Y:S05]  /*a570*/  BRA `(.L_x_196) ;  /* 0xffffff9800ac7947 */ /* 0x000fea000383ffff */
.L_x_79:
[----:B------:R-:W-:-:S07]  /*a580*/  MOV R0, UR5 ;  /* 0x0000000500007c02 */ /* 0x000fce0008000f00 */
.L_x_197:
[----:B--2---:R2:W3:Y:S02]  /*a590*/  SYNCS.PHASECHK.TRANS64.TRYWAIT P0, [R0+URZ], R3 ;  /* 0x00000003000075a7 */ /* 0x0044e400080011ff */
[----:B---3--:R-:W-:Y:S05]  /*a5a0*/  @!P0 NANOSLEEP.SYNCS 0x989680 ;  /* 0x009896800000895d */ /* 0x008fea0003900000 */
[----:B------:R-:W3:Y:S02]  /*a5b0*/  @!P0 SYNCS.PHASECHK.TRANS64 P0, [R0+URZ], R3 ;  /* 0x00000003000085a7 */ /* 0x000ee400080010ff */
[----:B---3--:R-:W-:Y:S05]  /*a5c0*/  @!P0 BRA `(.L_x_197) ;  /* 0xfffffffc00f08947 */ /* 0x008fea000383ffff */
[----:B------:R-:W-:Y:S05]  /*a5d0*/  BRA `(.L_x_198) ;  /* 0xffffff9800b87947 */ /* 0x000fea000383ffff */
.L_x_80:
[----:B--2---:R-:W-:-:S07]  /*a5e0*/  MOV R0, UR7 ;  /* 0x0000000700007c02 */ /* 0x004fce0008000f00 */
.L_x_199:
[----:B--2---:R2:W3:Y:S02]  /*a5f0*/  SYNCS.PHASECHK.TRANS64.TRYWAIT P0, [R0+URZ], R2 ;  /* 0x00000002000075a7 */ /* 0x0044e400080011ff */
[----:B---3--:R-:W-:Y:S05]  /*a600*/  @!P0 NANOSLEEP.SYNCS 0x989680 ;  /* 0x009896800000895d */ /* 0x008fea0003900000 */
[----:B------:R-:W3:Y:S02]  /*a610*/  @!P0 SYNCS.PHASECHK.TRANS64 P0, [R0+URZ], R2 ;  /* 0x00000002000085a7 */ /* 0x000ee400080010ff */
[----:B---3--:R-:W-:Y:S05]  /*a620*/  @!P0 BRA `(.L_x_199) ;  /* 0xfffffffc00f08947 */ /* 0x008fea000383ffff */
[----:B------:R-:W-:Y:S05]  /*a630*/  BRA `(.L_x_200) ;  /* 0xffffff9800c47947 */ /* 0x000fea000383ffff */
.L_x_85:
[----:B--2---:R2:W3:Y:S02]  /*a640*/  SYNCS.PHASECHK.TRANS64.TRYWAIT P0, [R0+URZ+0x190], R2 ;  /* 0x00019002000075a7 */ /* 0x0044e400080011ff */
[----:B---3--:R-:W-:Y:S05]  /*a650*/  @!P0 NANOSLEEP.SYNCS 0x989680 ;  /* 0x009896800000895d */ /* 0x008fea0003900000 */
[----:B------:R-:W3:Y:S02]  /*a660*/  @!P0 SYNCS.PHASECHK.TRANS64 P0, [R0+URZ+0x190], R2 ;  /* 0x00019002000085a7 */ /* 0x000ee400080010ff */
[----:B---3--:R-:W-:Y:S05]  /*a670*/  @!P0 BRA `(.L_x_85) ;  /* 0xfffffffc00f08947 */ /* 0x008fea000383ffff */
[----:B------:R-:W-:Y:S05]  /*a680*/  BRA `(.L_x_201) ;  /* 0xffffff9c00d07947 */ /* 0x000fea000383ffff */
.L_x_88:
[----:B------:R-:W-:Y:S07]  /*a690*/  MOV R0, UR7 ;  /* 0x0000000700007c02 */ /* 0x000fee0008000f00 */
.L_x_202:
[----:B--2---:R2:W3:Y:S02]  /*a6a0*/  SYNCS.PHASECHK.TRANS64.TRYWAIT P0, [R0+URZ+0x188], R2 ;  /* 0x00018802000075a7 */ /* 0x0044e400080011ff */
[----:B---3--:R-:W-:Y:S05]  /*a6b0*/  @!P0 NANOSLEEP.SYNCS 0x989680 ;  /* 0x009896800000895d */ /* 0x008fea0003900000 */
[----:B------:R-:W3:Y:S02]  /*a6c0*/  @!P0 SYNCS.PHASECHK.TRANS64 P0, [R0+URZ+0x188], R2 ;  /* 0x00018802000085a7 */ /* 0x000ee400080010ff */
[----:B---3--:R-:W-:Y:S05]  /*a6d0*/  @!P0 BRA `(.L_x_202) ;  /* 0xfffffffc00f08947 */ /* 0x008fea000383ffff */
[----:B------:R-:W-:Y:S05]  /*a6e0*/  BRA `(.L_x_87) ;  /* 0xffffffa000b07947 */ /* 0x000fea000383ffff */
.L_x_91:
[----:B------:R-:W-:Y:S07]  /*a6f0*/  MOV R0, UR7 ;  /* 0x0000000700007c02 */ /* 0x000fee0008000f00 */
.L_x_203:
[----:B-1----:R1:W2:Y:S02]  /*a700*/  SYNCS.PHASECHK.TRANS64.TRYWAIT P0, [R0+URZ+0x160], R14 ;  /* 0x0001600e000075a7 */ /* 0x0022a400080011ff */
[----:B--2---:R-:W-:Y:S05]  /*a710*/  @!P0 NANOSLEEP.SYNCS 0x989680 ;  /* 0x009896800000895d */ /* 0x004fea0003900000 */
[----:B------:R-:W2:Y:S02]  /*a720*/  @!P0 SYNCS.PHASECHK.TRANS64 P0, [R0+URZ+0x160], R14 ;  /* 0x0001600e000085a7 */ /* 0x000ea400080010ff */
[----:B--2---:R-:W-:Y:S05]  /*a730*/  @!P0 BRA `(.L_x_203) ;  /* 0xfffffffc00f08947 */ /* 0x004fea000383ffff */
[----:B------:R-:W-:Y:S05]  /*a740*/  BRA `(.L_x_204) ;  /* 0xffffffa400287947 */ /* 0x000fea000383ffff */
.L_x_92:
[----:B------:R-:W-:Y:S07]  /*a750*/  MOV R0, UR7 ;  /* 0x0000000700007c02 */ /* 0x000fee0008000f00 */
.L_x_205:
[----:B-1----:R1:W2:Y:S02]  /*a760*/  SYNCS.PHASECHK.TRANS64.TRYWAIT P0, [R0+URZ+0x168], R14 ;  /* 0x0001680e000075a7 */ /* 0x0022a400080011ff */
[----:B--2---:R-:W-:Y:S05]  /*a770*/  @!P0 NANOSLEEP.SYNCS 0x989680 ;  /* 0x009896800000895d */ /* 0x004fea0003900000 */
[----:B------:R-:W2:Y:S02]  /*a780*/  @!P0 SYNCS.PHASECHK.TRANS64 P0, [R0+URZ+0x168], R14 ;  /* 0x0001680e000085a7 */ /* 0x000ea400080010ff */
[----:B--2---:R-:W-:Y:S05]  /*a790*/  @!P0 BRA `(.L_x_205) ;  /* 0xfffffffc00f08947 */ /* 0x004fea000383ffff */
[----:B------:R-:W-:Y:S05]  /*a7a0*/  BRA `(.L_x_206) ;  /* 0xffffffa400607947 */ /* 0x000fea000383ffff */
.L_x_93:
[----:B------:R-:W-:Y:S07]  /*a7b0*/  MOV R0, UR7 ;  /* 0x0000000700007c02 */ /* 0x000fee0008000f00 */
.L_x_207:
[----:B-1----:R1:W2:Y:S02]  /*a7c0*/  SYNCS.PHASECHK.TRANS64.TRYWAIT P0, [R0+URZ+0x170], R14 ;  /* 0x0001700e000075a7 */ /* 0x0022a400080011ff */
[----:B--2---:R-:W-:Y:S05]  /*a7d0*/  @!P0 NANOSLEEP.SYNCS 0x989680 ;  /* 0x009896800000895d */ /* 0x004fea0003900000 */
[----:B------:R-:W2:Y:S02]  /*a7e0*/  @!P0 SYNCS.PHASECHK.TRANS64 P0, [R0+URZ+0x170], R14 ;  /* 0x0001700e000085a7 */ /* 0x000ea400080010ff */
[----:B--2---:R-:W-:Y:S05]  /*a7f0*/  @!P0 BRA `(.L_x_207) ;  /* 0xfffffffc00f08947 */ /* 0x004fea000383ffff */
[----:B------:R-:W-:Y:S05]  /*a800*/  BRA `(.L_x_208) ;  /* 0xffffffa400a47947 */ /* 0x000fea000383ffff */
.L_x_94:
[----:B------:R-:W-:Y:S07]  /*a810*/  MOV R0, UR7 ;  /* 0x0000000700007c02 */ /* 0x000fee0008000f00 */
.L_x_209:
[----:B-1----:R1:W2:Y:S02]  /*a820*/  SYNCS.PHASECHK.TRANS64.TRYWAIT P0, [R0+URZ+0x178], R14 ;  /* 0x0001780e000075a7 */ /* 0x0022a400080011ff */
[----:B--2---:R-:W-:Y:S05]  /*a830*/  @!P0 NANOSLEEP.SYNCS 0x989680 ;  /* 0x009896800000895d */ /* 0x004fea0003900000 */
[----:B------:R-:W2:Y:S02]  /*a840*/  @!P0 SYNCS.PHASECHK.TRANS64 P0, [R0+URZ+0x178], R14 ;  /* 0x0001780e000085a7 */ /* 0x000ea400080010ff */
[----:B--2---:R-:W-:Y:S05]  /*a850*/  @!P0 BRA `(.L_x_209) ;  /* 0xfffffffc00f08947 */ /* 0x004fea000383ffff */
[----:B------:R-:W-:Y:S05]  /*a860*/  BRA `(.L_x_210) ;  /* 0xffffffa800287947 */ /* 0x000fea000383ffff */
.L_x_96:
[----:B------:R-:W-:-:S07]  /*a870*/  MOV R0, UR7 ;  /* 0x0000000700007c02 */ /* 0x000fce0008000f00 */
.L_x_211:
[----:B-1----:R1:W3:Y:S02]  /*a880*/  SYNCS.PHASECHK.TRANS64.TRYWAIT P0, [R0+URZ+0x160], R2 ;  /* 0x00016002000075a7 */ /* 0x0022e400080011ff */
[----:B---3--:R-:W-:Y:S05]  /*a890*/  @!P0 NANOSLEEP.SYNCS 0x989680 ;  /* 0x009896800000895d */ /* 0x008fea0003900000 */
[----:B------:R-:W3:Y:S02]  /*a8a0*/  @!P0 SYNCS.PHASECHK.TRANS64 P0, [R0+URZ+0x160], R2 ;  /* 0x00016002000085a7 */ /* 0x000ee400080010ff */
[----:B---3--:R-:W-:Y:S05]  /*a8b0*/  @!P0 BRA `(.L_x_211) ;  /* 0xfffffffc00f08947 */ /* 0x008fea000383ffff */
[----:B------:R-:W-:Y:S05]  /*a8c0*/  BRA `(.L_x_212) ;  /* 0xffffffa800987947 */ /* 0x000fea000383ffff */
.L_x_97:
[----:B-1----:R-:W-:-:S07]  /*a8d0*/  MOV R0, UR7 ;  /* 0x0000000700007c02 */ /* 0x002fce0008000f00 */
.L_x_213:
[----:B-1----:R1:W3:Y:S02]  /*a8e0*/  SYNCS.PHASECHK.TRANS64.TRYWAIT P0, [R0+URZ+0x168], R2 ;  /* 0x00016802000075a7 */ /* 0x0022e400080011ff */
[----:B---3--:R-:W-:Y:S05]  /*a8f0*/  @!P0 NANOSLEEP.SYNCS 0x989680 ;  /* 0x009896800000895d */ /* 0x008fea0003900000 */
[----:B------:R-:W3:Y:S02]  /*a900*/  @!P0 SYNCS.PHASECHK.TRANS64 P0, [R0+URZ+0x168], R2 ;  /* 0x00016802000085a7 */ /* 0x000ee400080010ff */
[----:B---3--:R-:W-:Y:S05]  /*a910*/  @!P0 BRA `(.L_x_213) ;  /* 0xfffffffc00f08947 */ /* 0x008fea000383ffff */
[----:B------:R-:W-:Y:S05]  /*a920*/  BRA `(.L_x_214) ;  /* 0xffffffa800887947 */ /* 0x000fea000383ffff */
.L_x_98:
[----:B-1----:R-:W-:-:S07]  /*a930*/  MOV R0, UR7 ;  /* 0x0000000700007c02 */ /* 0x002fce0008000f00 */
.L_x_215:
[----:B-1----:R1:W3:Y:S02]  /*a940*/  SYNCS.PHASECHK.TRANS64.TRYWAIT P0, [R0+URZ+0x170], R2 ;  /* 0x00017002000075a7 */ /* 0x0022e400080011ff */
[----:B---3--:R-:W-:Y:S05]  /*a950*/  @!P0 NANOSLEEP.SYNCS 0x989680 ;  /* 0x009896800000895d */ /* 0x008fea0003900000 */
[----:B------:R-:W3:Y:S02]  /*a960*/  @!P0 SYNCS.PHASECHK.TRANS64 P0, [R0+URZ+0x170], R2 ;  /* 0x00017002000085a7 */ /* 0x000ee400080010ff */
[----:B---3--:R-:W-:Y:S05]  /*a970*/  @!P0 BRA `(.L_x_215) ;  /* 0xfffffffc00f08947 */ /* 0x008fea000383ffff */
[----:B------:R-:W-:Y:S05]  /*a980*/  BRA `(.L_x_216) ;  /* 0xffffffa800787947 */ /* 0x000fea000383ffff */
.L_x_100:
[----:B--2---:R2:W4:Y:S02]  /*a990*/  SYNCS.PHASECHK.TRANS64.TRYWAIT P0, [R0+URZ+0x190], R2 ;  /* 0x00019002000075a7 */ /* 0x00452400080011ff */
[----:B----4-:R-:W-:Y:S05]  /*a9a0*/  @!P0 NANOSLEEP.SYNCS 0x989680 ;  /* 0x009896800000895d */ /* 0x010fea0003900000 */
[----:B------:R-:W4:Y:S02]  /*a9b0*/  @!P0 SYNCS.PHASECHK.TRANS64 P0, [R0+URZ+0x190], R2 ;  /* 0x00019002000085a7 */ /* 0x000f2400080010ff */
[----:B----4-:R-:W-:Y:S05]  /*a9c0*/  @!P0 BRA `(.L_x_100) ;  /* 0xfffffffc00f08947 */ /* 0x010fea000383ffff */
[----:B------:R-:W-:Y:S05]  /*a9d0*/  BRA `(.L_x_217) ;  /* 0xffffffac00447947 */ /* 0x000fea000383ffff */
.L_x_111:
[----:B-1----:R1:W3:Y:S02]  /*a9e0*/  SYNCS.PHASECHK.TRANS64.TRYWAIT P1, [R2+URZ+0x140], R0 ;  /* 0x00014000020075a7 */ /* 0x0022e400080211ff */
[----:B---3--:R-:W-:Y:S05]  /*a9f0*/  @!P1 NANOSLEEP.SYNCS 0x989680 ;  /* 0x009896800000995d */ /* 0x008fea0003900000 */
[----:B------:R-:W3:Y:S02]  /*aa00*/  @!P1 SYNCS.PHASECHK.TRANS64 P1, [R2+URZ+0x140], R0 ;  /* 0x00014000020095a7 */ /* 0x000ee400080210ff */
[----:B---3--:R-:W-:Y:S05]  /*aa10*/  @!P1 BRA `(.L_x_111) ;  /* 0xfffffffc00f09947 */ /* 0x008fea000383ffff */
[----:B------:R-:W-:Y:S05]  /*aa20*/  BRA `(.L_x_110) ;  /* 0xffffffb8005c7947 */ /* 0x000fea000383ffff */
.L_x_113:
[----:B-1----:R1:W2:Y:S02]  /*aa30*/  SYNCS.PHASECHK.TRANS64.TRYWAIT P0, [R113+URZ+0x1b0], R3 ;  /* 0x0001b003710075a7 */ /* 0x0022a400080011ff */
[----:B--2---:R-:W-:Y:S05]  /*aa40*/  @!P0 NANOSLEEP.SYNCS 0x989680 ;  /* 0x009896800000895d */ /* 0x004fea0003900000 */
[----:B------:R-:W2:Y:S02]  /*aa50*/  @!P0 SYNCS.PHASECHK.TRANS64 P0, [R113+URZ+0x1b0], R3 ;  /* 0x0001b003710085a7 */ /* 0x000ea400080010ff */
[----:B--2---:R-:W-:Y:S05]  /*aa60*/  @!P0 BRA `(.L_x_113) ;  /* 0xfffffffc00f08947 */ /* 0x004fea000383ffff */
[----:B------:R-:W-:Y:S05]  /*aa70*/  BRA `(.L_x_112) ;  /* 0xffffffb800b07947 */ /* 0x000fea000383ffff */
.L_x_121:
[----:B--2---:R2:W3:Y:S02]  /*aa80*/  SYNCS.PHASECHK.TRANS64.TRYWAIT P0, [R0+URZ+0x140], R3 ;  /* 0x00014003000075a7 */ /* 0x0044e400080011ff */
[----:B---3--:R-:W-:Y:S05]  /*aa90*/  @!P0 NANOSLEEP.SYNCS 0x989680 ;  /* 0x009896800000895d */ /* 0x008fea0003900000 */
[----:B------:R-:W3:Y:S02]  /*aaa0*/  @!P0 SYNCS.PHASECHK.TRANS64 P0, [R0+URZ+0x140], R3 ;  /* 0x00014003000085a7 */ /* 0x000ee400080010ff */
[----:B---3--:R-:W-:Y:S05]  /*aab0*/  @!P0 BRA `(.L_x_121) ;  /* 0xfffffffc00f08947 */ /* 0x008fea000383ffff */
[----:B------:R-:W-:Y:S05]  /*aac0*/  BRA `(.L_x_120) ;  /* 0xffffffc400a07947 */ /* 0x000fea000383ffff */
.L_x_129:
[----:B--2---:R2:W3:Y:S02]  /*aad0*/  SYNCS.PHASECHK.TRANS64.TRYWAIT P0, [R0+URZ+0x140], R4 ;  /* 0x00014004000075a7 */ /* 0x0044e400080011ff */
[----:B---3--:R-:W-:Y:S05]  /*aae0*/  @!P0 NANOSLEEP.SYNCS 0x989680 ;  /* 0x009896800000895d */ /* 0x008fea0003900000 */
[----:B------:R-:W3:Y:S02]  /*aaf0*/  @!P0 SYNCS.PHASECHK.TRANS64 P0, [R0+URZ+0x140], R4 ;  /* 0x00014004000085a7 */ /* 0x000ee400080010ff */
[----:B---3--:R-:W-:Y:S05]  /*ab00*/  @!P0 BRA `(.L_x_129) ;  /* 0xfffffffc00f08947 */ /* 0x008fea000383ffff */
[----:B------:R-:W-:Y:S05]  /*ab10*/  BRA `(.L_x_128) ;  /* 0xffffffd000e47947 */ /* 0x000fea000383ffff */
.L_x_137:
[----:B--2---:R2:W3:Y:S02]  /*ab20*/  SYNCS.PHASECHK.TRANS64.TRYWAIT P0, [R0+URZ+0x140], R4 ;  /* 0x00014004000075a7 */ /* 0x0044e400080011ff */
[----:B---3--:R-:W-:Y:S05]  /*ab30*/  @!P0 NANOSLEEP.SYNCS 0x989680 ;  /* 0x009896800000895d */ /* 0x008fea0003900000 */
[----:B------:R-:W3:Y:S02]  /*ab40*/  @!P0 SYNCS.PHASECHK.TRANS64 P0, [R0+URZ+0x140], R4 ;  /* 0x00014004000085a7 */ /* 0x000ee400080010ff */
[----:B---3--:R-:W-:Y:S05]  /*ab50*/  @!P0 BRA `(.L_x_137) ;  /* 0xfffffffc00f08947 */ /* 0x008fea000383ffff */
[----:B------:R-:W-:Y:S05]  /*ab60*/  BRA `(.L_x_136) ;  /* 0xffffffe000347947 */ /* 0x000fea000383ffff */
        .weak           $__internal_0_$__cuda_sm10x_tcgen05_guardrail_trap_col_being_dealloced_not_returned_by_alloc
        .type           $__internal_0_$__cuda_sm10x_tcgen05_guardrail_trap_col_being_dealloced_not_returned_by_alloc,@function
        .size           $__internal_0_$__cuda_sm10x_tcgen05_guardrail_trap_col_being_dealloced_not_returned_by_alloc,($__internal_1_$__cuda_sm10x_tcgen05_guardrail_trap_phase_invalid_during_alloc - $__internal_0_$__cuda_sm10x_tcgen05_guardrail_trap_col_being_dealloced_not_returned_by_alloc)
$__internal_0_$__cuda_sm10x_tcgen05_guardrail_trap_col_being_dealloced_not_returned_by_alloc:
[----:B------:R-:W-:Y:S05]  /*ab70*/  BPT.TRAP 0x1 ;  /* 0x000000040000795c */ /* 0x000fea0000300000 */
[----:B------:R-:W-:-:S04]  /*ab80*/  HFMA2 R3, -RZ, RZ, 0, 0 ;  /* 0x00000000ff037431 */ /* 0x000fc800000001ff */
[----:B------:R-:W-:Y:S05]  /*ab90*/  RET.REL.NODEC R2 `(_ZN7cutlass13device_kernelINS_4gemm6kernel13GemmUniversalIN4cute5tupleIJiiiiEEENS1_10collective13CollectiveMmaINS1_35MainloopSm100TmaUmmaWarpSpecializedILi20ELi2ELi4ENS5_IJNS4_1CILi1EEESB_SB_EEEEENS5_IJNSA_ILi64EEENSA_ILi256EEENSA_ILi32EEEEEENS_12float_e4m3_tENS5_IJlSB_lEEENS_12float_e5m2_tESJ_NS4_8TiledMMAINS4_8MMA_AtomIJNS4_10MMA_TraitsINS4_19SM100_MMA_F8F6F4_SSEJSI_SK_fSE_SF_NS4_17integral_constantINS4_4UMMA5MajorELSR_0EEESS_NSP_INSQ_7ScaleInELST_0EEESU_EEEEEENS4_6LayoutISC_NS5_IJNSA_ILi0EEESY_SY_EEEEENS5_IJNS4_10UnderscoreES11_S11_EEEEENS4_13SM90_TMA_LOADENS4_14ComposedLayoutINS4_7SwizzleILi1ELi4ELi3EEENS4_18smem_ptr_flag_bitsILi8EEENSX_INS5_IJNSA_ILi8EEESG_EEENS5_IJSG_SB_EEEEEEEvNS4_8identityES14_S1E_vS1F_EENS_8epilogue10collective18CollectiveEpilogueINS1H_23Sm100TmaWarpSpecializedILi4ELi2ELi32ELb0ELb0EEEJSH_NS5_IJNSX_ISE_SB_EES1M_EEESI_SJ_SI_SJ_NS1H_6fusion15FusionCallbacksIS1L_NS1O_17LinearCombinationISI_fSI_fLNS_15FloatRoundStyleE2EEESH_S1N_JEEENS4_5SM1004TMEM4LOAD26SM100_TMEM_LOAD_16dp32b32xES14_NS15_INS16_ILi2ELi4ELi3EEES19_NSX_INS5_IJS1A_SE_EEENS5_IJSE_SB_EEEEEEENS4_39AutoVectorizingCopyWithAssumedAlignmentILi128EEENS4_14SM90_TMA_STOREES22_S24_S24_EEEvvEEEEvNT_6ParamsE) ;  /* 0xffffff5402187950 */ /* 0x000fea0003c3ffff */
        .weak           $__internal_1_$__cuda_sm10x_tcgen05_guardrail_trap_phase_invalid_during_alloc
        .type           $__internal_1_$__cuda_sm10x_tcgen05_guardrail_trap_phase_invalid_during_alloc,@function
        .size           $__internal_1_$__cuda_sm10x_tcgen05_guardrail_trap_phase_invalid_during_alloc,($__internal_2_$__cuda_sm10x_tcgen05_guardrail_trap_unallocated_columns_being_dealloced - $__internal_1_$__cuda_sm10x_tcgen05_guardrail_trap_phase_invalid_during_alloc)
$__internal_1_$__cuda_sm10x_tcgen05_guardrail_trap_phase_invalid_during_alloc:
[----:B------:R-:W-:Y:S05]  /*aba0*/  BPT.TRAP 0x1 ;  /* 0x000000040000795c */ /* 0x000fea0000300000 */
[----:B------:R-:W-:-:S04]  /*abb0*/  MOV R3, 0x0 ;  /* 0x0000000000037802 */ /* 0x000fc80000000f00 */
[----:B------:R-:W-:Y:S05]  /*abc0*/  RET.REL.NODEC R2 `(_ZN7cutlass13device_kernelINS_4gemm6kernel13GemmUniversalIN4cute5tupleIJiiiiEEENS1_10collective13CollectiveMmaINS1_35MainloopSm100TmaUmmaWarpSpecializedILi20ELi2ELi4ENS5_IJNS4_1CILi1EEESB_SB_EEEEENS5_IJNSA_ILi64EEENSA_ILi256EEENSA_ILi32EEEEEENS_12float_e4m3_tENS5_IJlSB_lEEENS_12float_e5m2_tESJ_NS4_8TiledMMAINS4_8MMA_AtomIJNS4_10MMA_TraitsINS4_19SM100_MMA_F8F6F4_SSEJSI_SK_fSE_SF_NS4_17integral_constantINS4_4UMMA5MajorELSR_0EEESS_NSP_INSQ_7ScaleInELST_0EEESU_EEEEEENS4_6LayoutISC_NS5_IJNSA_ILi0EEESY_SY_EEEEENS5_IJNS4_10UnderscoreES11_S11_EEEEENS4_13SM90_TMA_LOADENS4_14ComposedLayoutINS4_7SwizzleILi1ELi4ELi3EEENS4_18smem_ptr_flag_bitsILi8EEENSX_INS5_IJNSA_ILi8EEESG_EEENS5_IJSG_SB_EEEEEEEvNS4_8identityES14_S1E_vS1F_EENS_8epilogue10collective18CollectiveEpilogueINS1H_23Sm100TmaWarpSpecializedILi4ELi2ELi32ELb0ELb0EEEJSH_NS5_IJNSX_ISE_SB_EES1M_EEESI_SJ_SI_SJ_NS1H_6fusion15FusionCallbacksIS1L_NS1O_17LinearCombinationISI_fSI_fLNS_15FloatRoundStyleE2EEESH_S1N_JEEENS4_5SM1004TMEM4LOAD26SM100_TMEM_LOAD_16dp32b32xES14_NS15_INS16_ILi2ELi4ELi3EEES19_NSX_INS5_IJS1A_SE_EEENS5_IJSE_SB_EEEEEEENS4_39AutoVectorizingCopyWithAssumedAlignmentILi128EEENS4_14SM90_TMA_STOREES22_S24_S24_EEEvvEEEEvNT_6ParamsE) ;  /* 0xffffff54020c7950 */ /* 0x000fea0003c3ffff */
        .weak           $__internal_2_$__cuda_sm10x_tcgen05_guardrail_trap_unallocated_columns_being_dealloced
        .type           $__internal_2_$__cuda_sm10x_tcgen05_guardrail_trap_unallocated_columns_being_dealloced,@function
        .size           $__internal_2_$__cuda_sm10x_tcgen05_guardrail_trap_unallocated_columns_being_dealloced,(.L_x_219 - $__internal_2_$__cuda_sm10x_tcgen05_guardrail_trap_unallocated_columns_being_dealloced)
$__internal_2_$__cuda_sm10x_tcgen05_guardrail_trap_unallocated_columns_being_dealloced:
[----:B------:R-:W-:Y:S05]  /*abd0*/  BPT.TRAP 0x1 ;  /* 0x000000040000795c */ /* 0x000fea0000300000 */
[----:B------:R-:W-:-:S04]  /*abe0*/  HFMA2 R3, -RZ, RZ, 0, 0 ;  /* 0x00000000ff037431 */ /* 0x000fc800000001ff */
[----:B------:R-:W-:Y:S05]  /*abf0*/  RET.REL.NODEC R2 `(_ZN7cutlass13device_kernelINS_4gemm6kernel13GemmUniversalIN4cute5tupleIJiiiiEEENS1_10collective13CollectiveMmaINS1_35MainloopSm100TmaUmmaWarpSpecializedILi20ELi2ELi4ENS5_IJNS4_1CILi1EEESB_SB_EEEEENS5_IJNSA_ILi64EEENSA_ILi256EEENSA_ILi32EEEEEENS_12float_e4m3_tENS5_IJlSB_lEEENS_12float_e5m2_tESJ_NS4_8TiledMMAINS4_8MMA_AtomIJNS4_10MMA_TraitsINS4_19SM100_MMA_F8F6F4_SSEJSI_SK_fSE_SF_NS4_17integral_constantINS4_4UMMA5MajorELSR_0EEESS_NSP_INSQ_7ScaleInELST_0EEESU_EEEEEENS4_6LayoutISC_NS5_IJNSA_ILi0EEESY_SY_EEEEENS5_IJNS4_10UnderscoreES11_S11_EEEEENS4_13SM90_TMA_LOADENS4_14ComposedLayoutINS4_7SwizzleILi1ELi4ELi3EEENS4_18smem_ptr_flag_bitsILi8EEENSX_INS5_IJNSA_ILi8EEESG_EEENS5_IJSG_SB_EEEEEEEvNS4_8identityES14_S1E_vS1F_EENS_8epilogue10collective18CollectiveEpilogueINS1H_23Sm100TmaWarpSpecializedILi4ELi2ELi32ELb0ELb0EEEJSH_NS5_IJNSX_ISE_SB_EES1M_EEESI_SJ_SI_SJ_NS1H_6fusion15FusionCallbacksIS1L_NS1O_17LinearCombinationISI_fSI_fLNS_15FloatRoundStyleE2EEESH_S1N_JEEENS4_5SM1004TMEM4LOAD26SM100_TMEM_LOAD_16dp32b32xES14_NS15_INS16_ILi2ELi4ELi3EEES19_NSX_INS5_IJS1A_SE_EEENS5_IJSE_SB_EEEEEEENS4_39AutoVectorizingCopyWithAssumedAlignmentILi128EEENS4_14SM90_TMA_STOREES22_S24_S24_EEEvvEEEEvNT_6ParamsE) ;  /* 0xffffff5402007950 */ /* 0x000fea0003c3ffff */
.L_x_218:
[----:B------:R-:W-:-:S00]  /*ac00*/  BRA `(.L_x_218) ;  /* 0xfffffffc00fc7947 */ /* 0x000fc0000383ffff */
[----:B------:R-:W-:-:S00]  /*ac10*/  NOP ;  /* 0x0000000000007918 */ /* 0x000fc00000000000 */
        /* <DEDUP_REMOVED lines=14> */
.L_x_219:


//--------------------- .nv.global.init           --------------------------
	.section	.nv.global.init,"aw",@progbits
.nv.global.init:
	.type		$str$27,@object
	.size		$str$27,($str$28 - $str$27)
$str$27:
        /*0000*/ 	.byte	0x28, 0x61, 0x64, 0x64, 0x72, 0x65, 0x73, 0x73, 0x20, 0x26, 0x20, 0x6d, 0x61, 0x73, 0x6b, 0x29
        /*0010*/ 	.byte	0x20, 0x3d, 0x3d, 0x20, 0x30, 0x00
	.type		$str$28,@object
	.size		$str$28,($str$26 - $str$28)
$str$28:
        /*0016*/ 	.byte	0x2f, 0x74, 0x6d, 0x70, 0x2f, 0x63, 0x75, 0x74, 0x6c, 0x61, 0x73, 0x73, 0x5f, 0x73, 0x77, 0x65
        /*0026*/ 	.byte	0x65, 0x70, 0x5f, 0x73, 0x72, 0x63, 0x2f, 0x69, 0x6e, 0x63, 0x6c, 0x75, 0x64, 0x65, 0x2f, 0x63
        /*0036*/ 	.byte	0x75, 0x74, 0x65, 0x2f, 0x70, 0x6f, 0x69, 0x6e, 0x74, 0x65, 0x72, 0x5f, 0x66, 0x6c, 0x61, 0x67
        /*0046*/ 	.byte	0x67, 0x65, 0x64, 0x2e, 0x68, 0x70, 0x70, 0x00
	.type		$str$26,@object
	.size		$str$26,($str$25 - $str$26)
$str$26:
        /*004e*/ 	.byte	0x2f, 0x74, 0x6d, 0x70, 0x2f, 0x63, 0x75, 0x74, 0x6c, 0x61, 0x73, 0x73, 0x5f, 0x73, 0x77, 0x65
        /*005e*/ 	.byte	0x65, 0x70, 0x5f, 0x73, 0x72, 0x63, 0x2f, 0x69, 0x6e, 0x63, 0x6c, 0x75, 0x64, 0x65, 0x2f, 0x63
        /*006e*/ 	.byte	0x75, 0x74, 0x65, 0x2f, 0x61, 0x74, 0x6f, 0x6d, 0x2f, 0x63, 0x6f, 0x70, 0x79, 0x5f, 0x74, 0x72
        /*007e*/ 	.byte	0x61, 0x69, 0x74, 0x73, 0x5f, 0x73, 0x6d, 0x31, 0x30, 0x30, 0x2e, 0x68, 0x70, 0x70, 0x00
	.type		$str$25,@object
	.size		$str$25,(__unnamed_1 - $str$25)
$str$25:
        /*008d*/ 	.byte	0x28, 0x28, 0x75, 0x69, 0x6e, 0x74, 0x33, 0x32, 0x5f, 0x74, 0x28, 0x74, 0x68, 0x72, 0x65, 0x61
        /*009d*/ 	.byte	0x64, 0x49, 0x64, 0x78, 0x2e, 0x78, 0x29, 0x20, 0x2f, 0x20, 0x33, 0x32, 0x29, 0x20, 0x25, 0x20
        /*00ad*/ 	.byte	0x34, 0x29, 0x20, 0x3d, 0x3d, 0x20, 0x28, 0x28, 0x28, 0x74, 0x6d, 0x65, 0x6d, 0x5f, 0x61, 0x64
        /*00bd*/ 	.byte	0x64, 0x72, 0x20, 0x3e, 0x3e, 0x20, 0x31, 0x36, 0x29, 0x20, 0x2f, 0x20, 0x33, 0x32, 0x29, 0x20
        /*00cd*/ 	.byte	0x25, 0x20, 0x34, 0x29, 0x00
	.type		__unnamed_1,@object
	.size		__unnamed_1,(__unnamed_2 - __unnamed_1)
__unnamed_1:
        /*00d2*/ 	.byte	0x61, 0x75, 0x74, 0x6f, 0x20, 0x63, 0x75, 0x74, 0x65, 0x3a, 0x3a, 0x61, 0x73, 0x5f, 0x70, 0x6f
        /* <DEDUP_REMOVED lines=24> */
        /*0262*/ 	.byte	0x3c, 0x34, 0x30, 0x39, 0x36, 0x3e, 0x3e, 0x3e, 0x3e, 0x5d, 0x00
	.type		__unnamed_2,@object
	.size		__unnamed_2,(__unnamed_3 - __unnamed_2)
__unnamed_2:
        /* <DEDUP_REMOVED lines=26> */
	.type		__unnamed_3,@object
	.size		__unnamed_3,(.L_3 - __unnamed_3)
__unnamed_3:
        /* <DEDUP_REMOVED lines=40> */
        /*0688*/ 	.byte	0x74, 0x65, 0x3a, 0x3a, 0x43, 0x3c, 0x30, 0x3e, 0x3e, 0x3e, 0x3e, 0x5d, 0x00
.L_3:


//--------------------- .nv.shared._ZN7cutlass13device_kernelINS_4gemm6kernel13GemmUniversalIN4cute5tupleIJiiiiEEENS1_10collective13CollectiveMmaINS1_35MainloopSm100TmaUmmaWarpSpecializedILi20ELi2ELi4ENS5_IJNS4_1CILi1EEESB_SB_EEEEENS5_IJNSA_ILi64EEENSA_ILi256EEENSA_ILi32EEEEEENS_12float_e4m3_tENS5_IJlSB_lEEENS_12float_e5m2_tESJ_NS4_8TiledMMAINS4_8MMA_AtomIJNS4_10MMA_TraitsINS4_19SM100_MMA_F8F6F4_SSEJSI_SK_fSE_SF_NS4_17integral_constantINS4_4UMMA5MajorELSR_0EEESS_NSP_INSQ_7ScaleInELST_0EEESU_EEEEEENS4_6LayoutISC_NS5_IJNSA_ILi0EEESY_SY_EEEEENS5_IJNS4_10UnderscoreES11_S11_EEEEENS4_13SM90_TMA_LOADENS4_14ComposedLayoutINS4_7SwizzleILi1ELi4ELi3EEENS4_18smem_ptr_flag_bitsILi8EEENSX_INS5_IJNSA_ILi8EEESG_EEENS5_IJSG_SB_EEEEEEEvNS4_8identityES14_S1E_vS1F_EENS_8epilogue10collective18CollectiveEpilogueINS1H_23Sm100TmaWarpSpecializedILi4ELi2ELi32ELb0ELb0EEEJSH_NS5_IJNSX_ISE_SB_EES1M_EEESI_SJ_SI_SJ_NS1H_6fusion15FusionCallbacksIS1L_NS1O_17LinearCombinationISI_fSI_fLNS_15FloatRoundStyleE2EEESH_S1N_JEEENS4_5SM1004TMEM4LOAD26SM100_TMEM_LOAD_16dp32b32xES14_NS15_INS16_ILi2ELi4ELi3EEES19_NSX_INS5_IJS1A_SE_EEENS5_IJSE_SB_EEEEEEENS4_39AutoVectorizingCopyWithAssumedAlignmentILi128EEENS4_14SM90_TMA_STOREES22_S24_S24_EEEvvEEEEvNT_6ParamsE --------------------------
	.section	.nv.shared._ZN7cutlass13device_kernelINS_4gemm6kernel13GemmUniversalIN4cute5tupleIJiiiiEEENS1_10collective13CollectiveMmaINS1_35MainloopSm100TmaUmmaWarpSpecializedILi20ELi2ELi4ENS5_IJNS4_1CILi1EEESB_SB_EEEEENS5_IJNSA_ILi64EEENSA_ILi256EEENSA_ILi32EEEEEENS_12float_e4m3_tENS5_IJlSB_lEEENS_12float_e5m2_tESJ_NS4_8TiledMMAINS4_8MMA_AtomIJNS4_10MMA_TraitsINS4_19SM100_MMA_F8F6F4_SSEJSI_SK_fSE_SF_NS4_17integral_constantINS4_4UMMA5MajorELSR_0EEESS_NSP_INSQ_7ScaleInELST_0EEESU_EEEEEENS4_6LayoutISC_NS5_IJNSA_ILi0EEESY_SY_EEEEENS5_IJNS4_10UnderscoreES11_S11_EEEEENS4_13SM90_TMA_LOADENS4_14ComposedLayoutINS4_7SwizzleILi1ELi4ELi3EEENS4_18smem_ptr_flag_bitsILi8EEENSX_INS5_IJNSA_ILi8EEESG_EEENS5_IJSG_SB_EEEEEEEvNS4_8identityES14_S1E_vS1F_EENS_8epilogue10collective18CollectiveEpilogueINS1H_23Sm100TmaWarpSpecializedILi4ELi2ELi32ELb0ELb0EEEJSH_NS5_IJNSX_ISE_SB_EES1M_EEESI_SJ_SI_SJ_NS1H_6fusion15FusionCallbacksIS1L_NS1O_17LinearCombinationISI_fSI_fLNS_15FloatRoundStyleE2EEESH_S1N_JEEENS4_5SM1004TMEM4LOAD26SM100_TMEM_LOAD_16dp32b32xES14_NS15_INS16_ILi2ELi4ELi3EEES19_NSX_INS5_IJS1A_SE_EEENS5_IJSE_SB_EEEEEEENS4_39AutoVectorizingCopyWithAssumedAlignmentILi128EEENS4_14SM90_TMA_STOREES22_S24_S24_EEEvvEEEEvNT_6ParamsE,"aw",@nobits
	.sectionflags	@""
	.align	16
	.zero		1024


//--------------------- .nv.shared.reserved.0     --------------------------
	.section	.nv.shared.reserved.0,"aw",@nobits
	.weak		__nv_reservedSMEM_offset_0_alias
	.size		__nv_reservedSMEM_offset_0_alias, 0, 64
	.other		__nv_reservedSMEM_offset_0_alias,@"STO_CUDA_RESERVED_SHARED STV_DEFAULT"
__nv_reservedSMEM_offset_0_alias:
	.zero		0
.nv.shared.reserved.0:
	.zero		64
	.weak		__nv_reservedSMEM_tcgen05_partition
	.type		__nv_reservedSMEM_tcgen05_partition,@object
	.size		__nv_reservedSMEM_tcgen05_partition,(.L_0 - __nv_reservedSMEM_tcgen05_partition)
__nv_reservedSMEM_tcgen05_partition:
	.zero		32
.L_0:


//--------------------- .nv.global                --------------------------
	.section	.nv.global,"aw",@nobits
.nv.global:
	.type		_ZN40_INTERNAL_c12b804a_4_k_cu_9fe3aa80_356914cute1_E,@object
	.size		_ZN40_INTERNAL_c12b804a_4_k_cu_9fe3aa80_356914cute1_E,(_ZN40_INTERNAL_c12b804a_4_k_cu_9fe3aa80_356914cuda3std3__45__cpo6cbeginE - _ZN40_INTERNAL_c12b804a_4_k_cu_9fe3aa80_356914cute1_E)
_ZN40_INTERNAL_c12b804a_4_k_cu_9fe3aa80_356914cute1_E:
	.zero		1
	.type		_ZN40_INTERNAL_c12b804a_4_k_cu_9fe3aa80_356914cuda3std3__45__cpo6cbeginE,@object
	.size		_ZN40_INTERNAL_c12b804a_4_k_cu_9fe3aa80_356914cuda3std3__45__cpo6cbeginE,(_ZN40_INTERNAL_c12b804a_4_k_cu_9fe3aa80_356914cuda3std3__48in_placeE - _ZN40_INTERNAL_c12b804a_4_k_cu_9fe3aa80_356914cuda3std3__45__cpo6cbeginE)
_ZN40_INTERNAL_c12b804a_4_k_cu_9fe3aa80_356914cuda3std3__45__cpo6cbeginE:
	.zero		1
	.type		_ZN40_INTERNAL_c12b804a_4_k_cu_9fe3aa80_356914cuda3std3__48in_placeE,@object
	.size		_ZN40_INTERNAL_c12b804a_4_k_cu_9fe3aa80_356914cuda3std3__48in_placeE,(_ZN40_INTERNAL_c12b804a_4_k_cu_9fe3aa80_356914cuda3std6ranges3__45__cpo9iter_moveE - _ZN40_INTERNAL_c12b804a_4_k_cu_9fe3aa80_356914cuda3std3__48in_placeE)
_ZN40_INTERNAL_c12b804a_4_k_cu_9fe3aa80_356914cuda3std3__48in_placeE:
	.zero		1
	.type		_ZN40_INTERNAL_c12b804a_4_k_cu_9fe3aa80_356914cuda3std6ranges3__45__cpo9iter_moveE,@object
	.size		_ZN40_INTERNAL_c12b804a_4_k_cu_9fe3aa80_356914cuda3std6ranges3__45__cpo9iter_moveE,(_ZN40_INTERNAL_c12b804a_4_k_cu_9fe3aa80_356914cuda3std3__45__cpo5beginE - _ZN40_INTERNAL_c12b804a_4_k_cu_9fe3aa80_356914cuda3std6ranges3__45__cpo9iter_moveE)
_ZN40_INTERNAL_c12b804a_4_k_cu_9fe3aa80_356914cuda3std6ranges3__45__cpo9iter_moveE:
	.zero		1
	.type		_ZN40_INTERNAL_c12b804a_4_k_cu_9fe3aa80_356914cuda3std3__45__cpo5beginE,@object
	.size		_ZN40_INTERNAL_c12b804a_4_k_cu_9fe3aa80_356914cuda3std3__45__cpo5beginE,(_ZN40_INTERNAL_c12b804a_4_k_cu_9fe3aa80_356914cuda3std3__442_GLOBAL__N__c12b804a_4_k_cu_9fe3aa80_356916ignoreE - _ZN40_INTERNAL_c12b804a_4_k_cu_9fe3aa80_356914cuda3std3__45__cpo5beginE)
_ZN40_INTERNAL_c12b804a_4_k_cu_9fe3aa80_356914cuda3std3__45__cpo5beginE:
	.zero		1
	.type		_ZN40_INTERNAL_c12b804a_4_k_cu_9fe3aa80_356914cuda3std3__442_GLOBAL__N__c12b804a_4_k_cu_9fe3aa80_356916ignoreE,@object
	.size		_ZN40_INTERNAL_c12b804a_4_k_cu_9fe3aa80_356914cuda3std3__442_GLOBAL__N__c12b804a_4_k_cu_9fe3aa80_356916ignoreE,(_ZN40_INTERNAL_c12b804a_4_k_cu_9fe3aa80_356914cute7productE - _ZN40_INTERNAL_c12b804a_4_k_cu_9fe3aa80_356914cuda3std3__442_GLOBAL__N__c12b804a_4_k_cu_9fe3aa80_356916ignoreE)
_ZN40_INTERNAL_c12b804a_4_k_cu_9fe3aa80_356914cuda3std3__442_GLOBAL__N__c12b804a_4_k_cu_9fe3aa80_356916ignoreE:
	.zero		1
	.type		_ZN40_INTERNAL_c12b804a_4_k_cu_9fe3aa80_356914cute7productE,@object
	.size		_ZN40_INTERNAL_c12b804a_4_k_cu_9fe3aa80_356914cute7productE,(_ZN40_INTERNAL_c12b804a_4_k_cu_9fe3aa80_356914cuda3std3__45__cpo3endE - _ZN40_INTERNAL_c12b804a_4_k_cu_9fe3aa80_356914cute7productE)
_ZN40_INTERNAL_c12b804a_4_k_cu_9fe3aa80_356914cute7productE:
	.zero		1
	.type		_ZN40_INTERNAL_c12b804a_4_k_cu_9fe3aa80_356914cuda3std3__45__cpo3endE,@object
	.size		_ZN40_INTERNAL_c12b804a_4_k_cu_9fe3aa80_356914cuda3std3__45__cpo3endE,(_ZN40_INTERNAL_c12b804a_4_k_cu_9fe3aa80_356914cuda3std3__419piecewise_constructE - _ZN40_INTERNAL_c12b804a_4_k_cu_9fe3aa80_356914cuda3std3__45__cpo3endE)
_ZN40_INTERNAL_c12b804a_4_k_cu_9fe3aa80_356914cuda3std3__45__cpo3endE:
	.zero		1
	.type		_ZN40_INTERNAL_c12b804a_4_k_cu_9fe3aa80_356914cuda3std3__419piecewise_constructE,@object
	.size		_ZN40_INTERNAL_c12b804a_4_k_cu_9fe3aa80_356914cuda3std3__419piecewise_constructE,(_ZN40_INTERNAL_c12b804a_4_k_cu_9fe3aa80_356914cuda3std3__45__cpo4cendE - _ZN40_INTERNAL_c12b804a_4_k_cu_9fe3aa80_356914cuda3std3__419piecewise_constructE)
_ZN40_INTERNAL_c12b804a_4_k_cu_9fe3aa80_356914cuda3std3__419piecewise_constructE:
	.zero		1
	.type		_ZN40_INTERNAL_c12b804a_4_k_cu_9fe3aa80_356914cuda3std3__45__cpo4cendE,@object
	.size		_ZN40_INTERNAL_c12b804a_4_k_cu_9fe3aa80_356914cuda3std3__45__cpo4cendE,(_ZN40_INTERNAL_c12b804a_4_k_cu_9fe3aa80_356914cuda3std6ranges3__45__cpo4swapE - _ZN40_INTERNAL_c12b804a_4_k_cu_9fe3aa80_356914cuda3std3__45__cpo4cendE)
_ZN40_INTERNAL_c12b804a_4_k_cu_9fe3aa80_356914cuda3std3__45__cpo4cendE:
	.zero		1
	.type		_ZN40_INTERNAL_c12b804a_4_k_cu_9fe3aa80_356914cuda3std6ranges3__45__cpo4swapE,@object
	.size		_ZN40_INTERNAL_c12b804a_4_k_cu_9fe3aa80_356914cuda3std6ranges3__45__cpo4swapE,(.L_11 - _ZN40_INTERNAL_c12b804a_4_k_cu_9fe3aa80_356914cuda3std6ranges3__45__cpo4swapE)
_ZN40_INTERNAL_c12b804a_4_k_cu_9fe3aa80_356914cuda3std6ranges3__45__cpo4swapE:
	.zero		1
.L_11:


//--------------------- .nv.constant0._ZN7cutlass13device_kernelINS_4gemm6kernel13GemmUniversalIN4cute5tupleIJiiiiEEENS1_10collective13CollectiveMmaINS1_35MainloopSm100TmaUmmaWarpSpecializedILi20ELi2ELi4ENS5_IJNS4_1CILi1EEESB_SB_EEEEENS5_IJNSA_ILi64EEENSA_ILi256EEENSA_ILi32EEEEEENS_12float_e4m3_tENS5_IJlSB_lEEENS_12float_e5m2_tESJ_NS4_8TiledMMAINS4_8MMA_AtomIJNS4_10MMA_TraitsINS4_19SM100_MMA_F8F6F4_SSEJSI_SK_fSE_SF_NS4_17integral_constantINS4_4UMMA5MajorELSR_0EEESS_NSP_INSQ_7ScaleInELST_0EEESU_EEEEEENS4_6LayoutISC_NS5_IJNSA_ILi0EEESY_SY_EEEEENS5_IJNS4_10UnderscoreES11_S11_EEEEENS4_13SM90_TMA_LOADENS4_14ComposedLayoutINS4_7SwizzleILi1ELi4ELi3EEENS4_18smem_ptr_flag_bitsILi8EEENSX_INS5_IJNSA_ILi8EEESG_EEENS5_IJSG_SB_EEEEEEEvNS4_8identityES14_S1E_vS1F_EENS_8epilogue10collective18CollectiveEpilogueINS1H_23Sm100TmaWarpSpecializedILi4ELi2ELi32ELb0ELb0EEEJSH_NS5_IJNSX_ISE_SB_EES1M_EEESI_SJ_SI_SJ_NS1H_6fusion15FusionCallbacksIS1L_NS1O_17LinearCombinationISI_fSI_fLNS_15FloatRoundStyleE2EEESH_S1N_JEEENS4_5SM1004TMEM4LOAD26SM100_TMEM_LOAD_16dp32b32xES14_NS15_INS16_ILi2ELi4ELi3EEES19_NSX_INS5_IJS1A_SE_EEENS5_IJSE_SB_EEEEEEENS4_39AutoVectorizingCopyWithAssumedAlignmentILi128EEENS4_14SM90_TMA_STOREES22_S24_S24_EEEvvEEEEvNT_6ParamsE --------------------------
	.section	.nv.constant0._ZN7cutlass13device_kernelINS_4gemm6kernel13GemmUniversalIN4cute5tupleIJiiiiEEENS1_10collective13CollectiveMmaINS1_35MainloopSm100TmaUmmaWarpSpecializedILi20ELi2ELi4ENS5_IJNS4_1CILi1EEESB_SB_EEEEENS5_IJNSA_ILi64EEENSA_ILi256EEENSA_ILi32EEEEEENS_12float_e4m3_tENS5_IJlSB_lEEENS_12float_e5m2_tESJ_NS4_8TiledMMAINS4_8MMA_AtomIJNS4_10MMA_TraitsINS4_19SM100_MMA_F8F6F4_SSEJSI_SK_fSE_SF_NS4_17integral_constantINS4_4UMMA5MajorELSR_0EEESS_NSP_INSQ_7ScaleInELST_0EEESU_EEEEEENS4_6LayoutISC_NS5_IJNSA_ILi0EEESY_SY_EEEEENS5_IJNS4_10UnderscoreES11_S11_EEEEENS4_13SM90_TMA_LOADENS4_14ComposedLayoutINS4_7SwizzleILi1ELi4ELi3EEENS4_18smem_ptr_flag_bitsILi8EEENSX_INS5_IJNSA_ILi8EEESG_EEENS5_IJSG_SB_EEEEEEEvNS4_8identityES14_S1E_vS1F_EENS_8epilogue10collective18CollectiveEpilogueINS1H_23Sm100TmaWarpSpecializedILi4ELi2ELi32ELb0ELb0EEEJSH_NS5_IJNSX_ISE_SB_EES1M_EEESI_SJ_SI_SJ_NS1H_6fusion15FusionCallbacksIS1L_NS1O_17LinearCombinationISI_fSI_fLNS_15FloatRoundStyleE2EEESH_S1N_JEEENS4_5SM1004TMEM4LOAD26SM100_TMEM_LOAD_16dp32b32xES14_NS15_INS16_ILi2ELi4ELi3EEES19_NSX_INS5_IJS1A_SE_EEENS5_IJSE_SB_EEEEEEENS4_39AutoVectorizingCopyWithAssumedAlignmentILi128EEENS4_14SM90_TMA_STOREES22_S24_S24_EEEvvEEEEvNT_6ParamsE,"a",@progbits
	.sectionflags	@""
	.align	4
.nv.constant0._ZN7cutlass13device_kernelINS_4gemm6kernel13GemmUniversalIN4cute5tupleIJiiiiEEENS1_10collective13CollectiveMmaINS1_35MainloopSm100TmaUmmaWarpSpecializedILi20ELi2ELi4ENS5_IJNS4_1CILi1EEESB_SB_EEEEENS5_IJNSA_ILi64EEENSA_ILi256EEENSA_ILi32EEEEEENS_12float_e4m3_tENS5_IJlSB_lEEENS_12float_e5m2_tESJ_NS4_8TiledMMAINS4_8MMA_AtomIJNS4_10MMA_TraitsINS4_19SM100_MMA_F8F6F4_SSEJSI_SK_fSE_SF_NS4_17integral_constantINS4_4UMMA5MajorELSR_0EEESS_NSP_INSQ_7ScaleInELST_0EEESU_EEEEEENS4_6LayoutISC_NS5_IJNSA_ILi0EEESY_SY_EEEEENS5_IJNS4_10UnderscoreES11_S11_EEEEENS4_13SM90_TMA_LOADENS4_14ComposedLayoutINS4_7SwizzleILi1ELi4ELi3EEENS4_18smem_ptr_flag_bitsILi8EEENSX_INS5_IJNSA_ILi8EEESG_EEENS5_IJSG_SB_EEEEEEEvNS4_8identityES14_S1E_vS1F_EENS_8epilogue10collective18CollectiveEpilogueINS1H_23Sm100TmaWarpSpecializedILi4ELi2ELi32ELb0ELb0EEEJSH_NS5_IJNSX_ISE_SB_EES1M_EEESI_SJ_SI_SJ_NS1H_6fusion15FusionCallbacksIS1L_NS1O_17LinearCombinationISI_fSI_fLNS_15FloatRoundStyleE2EEESH_S1N_JEEENS4_5SM1004TMEM4LOAD26SM100_TMEM_LOAD_16dp32b32xES14_NS15_INS16_ILi2ELi4ELi3EEES19_NSX_INS5_IJS1A_SE_EEENS5_IJSE_SB_EEEEEEENS4_39AutoVectorizingCopyWithAssumedAlignmentILi128EEENS4_14SM90_TMA_STOREES22_S24_S24_EEEvvEEEEvNT_6ParamsE:
	.zero		2944


//--------------------- SYMBOLS --------------------------

	.type		.nv.reservedSmem.offset0,@object
	.size		.nv.reservedSmem.offset0,0x4
	.type		.nv.reservedSmem.cap,@object
	.size		.nv.reservedSmem.cap,0x4
	.type		__assertfail,@function
